	.target	sm_100a

	.elftype	@"ET_EXEC"


//--------------------- .note.nv.tkinfo           --------------------------
	.section	.note.nv.tkinfo,"",@"SHT_NOTE"
	.sectionflags	@"SHF_NOTE_NV_TKINFO"
	.tkinfo
        /*0018*/ 	.word	0x00000002
        /*0030*/ 	.string	""
        /*0030*/ 	.string	"ptxas"
        /*0030*/ 	.string	"Cuda compilation tools, release 13.0, V13.0.88"
        /*0030*/ 	.string	"Build cuda_13.0.r13.0/compiler.36424714_0"
        /*0030*/ 	.string	"-arch sm_100a -m 64 "



//--------------------- .note.nv.cuinfo           --------------------------
	.section	.note.nv.cuinfo,"",@"SHT_NOTE"
	.sectionflags	@"SHF_NOTE_NV_CUINFO"
        /*0018*/ 	.short	0x0002
        /*001a*/ 	.short	0x0064
        /*001c*/ 	.short	0x0082
	.zero		2


//--------------------- .nv.info                  --------------------------
	.section	.nv.info,"",@"SHT_CUDA_INFO"
	.align	4


	//----- nvinfo : EIATTR_REGCOUNT
	.align		4
        /*0000*/ 	.byte	0x04, 0x2f
        /*0002*/ 	.short	(.L_29 - .L_28)
	.align		4
.L_28:
        /*0004*/ 	.word	index@(_Z16rope_cuda_kernelP6__halfPKS_S2_iiiiPKiibi)
        /*0008*/ 	.word	0x00000012


	//----- nvinfo : EIATTR_FRAME_SIZE
	.align		4
.L_29:
        /*000c*/ 	.byte	0x04, 0x11
        /*000e*/ 	.short	(.L_31 - .L_30)
	.align		4
.L_30:
        /*0010*/ 	.word	index@(_Z16rope_cuda_kernelP6__halfPKS_S2_iiiiPKiibi)
        /*0014*/ 	.word	0x00000000


	//----- nvinfo : EIATTR_REGCOUNT
	.align		4
.L_31:
        /*0018*/ 	.byte	0x04, 0x2f
        /*001a*/ 	.short	(.L_33 - .L_32)
	.align		4
.L_32:
        /*001c*/ 	.word	index@(_Z19rope_cuda_qk_kernelP6__halfS0_PKS_S2_iiiiiiPKiibi)
        /*0020*/ 	.word	0x00000014


	//----- nvinfo : EIATTR_FRAME_SIZE
	.align		4
.L_33:
        /*0024*/ 	.byte	0x04, 0x11
        /*0026*/ 	.short	(.L_35 - .L_34)
	.align		4
.L_34:
        /*0028*/ 	.word	index@(_Z19rope_cuda_qk_kernelP6__halfS0_PKS_S2_iiiiiiPKiibi)
        /*002c*/ 	.word	0x00000000


	//----- nvinfo : EIATTR_MIN_STACK_SIZE
	.align		4
.L_35:
        /*0030*/ 	.byte	0x04, 0x12
        /*0032*/ 	.short	(.L_37 - .L_36)
	.align		4
.L_36:
        /*0034*/ 	.word	index@(_Z19rope_cuda_qk_kernelP6__halfS0_PKS_S2_iiiiiiPKiibi)
        /*0038*/ 	.word	0x00000000


	//----- nvinfo : EIATTR_MIN_STACK_SIZE
	.align		4
.L_37:
        /*003c*/ 	.byte	0x04, 0x12
        /*003e*/ 	.short	(.L_39 - .L_38)
	.align		4
.L_38:
        /*0040*/ 	.word	index@(_Z16rope_cuda_kernelP6__halfPKS_S2_iiiiPKiibi)
        /*0044*/ 	.word	0x00000000
.L_39:


//--------------------- .nv.compat                --------------------------
	.section	.nv.compat,"",@"SHT_CUDA_COMPAT_INFO"
	.align	4
        /*0000*/ 	.byte	0x02, 0x09, 0x01, 0x00, 0x02, 0x02, 0x01, 0x00, 0x02, 0x05, 0x05, 0x00, 0x03, 0x07, 0x01, 0x01
        /*0010*/ 	.byte	0x02, 0x03, 0x00, 0x00, 0x02, 0x06, 0x01, 0x00, 0x04, 0x0b, 0x08, 0x00, 0x09, 0x00, 0x00, 0x00
        /*0020*/ 	.byte	0x00, 0x00, 0x00, 0x00


//--------------------- .nv.info._Z19rope_cuda_qk_kernelP6__halfS0_PKS_S2_iiiiiiPKiibi --------------------------
	.section	.nv.info._Z19rope_cuda_qk_kernelP6__halfS0_PKS_S2_iiiiiiPKiibi,"",@"SHT_CUDA_INFO"
	.sectionflags	@""
	.align	4


	//----- nvinfo : EIATTR_CUDA_API_VERSION
	.align		4
        /*0000*/ 	.byte	0x04, 0x37
        /*0002*/ 	.short	(.L_41 - .L_40)
.L_40:
        /*0004*/ 	.word	0x00000082


	//----- nvinfo : EIATTR_KPARAM_INFO
	.align		4
.L_41:
        /*0008*/ 	.byte	0x04, 0x17
        /*000a*/ 	.short	(.L_43 - .L_42)
.L_42:
        /*000c*/ 	.word	0x00000000
        /*0010*/ 	.short	0x000d
        /*0012*/ 	.short	0x0048
        /*0014*/ 	.byte	0x00, 0xf0, 0x11, 0x00


	//----- nvinfo : EIATTR_KPARAM_INFO
	.align		4
.L_43:
        /*0018*/ 	.byte	0x04, 0x17
        /*001a*/ 	.short	(.L_45 - .L_44)
.L_44:
        /*001c*/ 	.word	0x00000000
        /*0020*/ 	.short	0x000c
        /*0022*/ 	.short	0x0044
        /*0024*/ 	.byte	0x00, 0xf0, 0x05, 0x00


	//----- nvinfo : EIATTR_KPARAM_INFO
	.align		4
.L_45:
        /*0028*/ 	.byte	0x04, 0x17
        /*002a*/ 	.short	(.L_47 - .L_46)
.L_46:
        /*002c*/ 	.word	0x00000000
        /*0030*/ 	.short	0x000b
        /*0032*/ 	.short	0x0040
        /*0034*/ 	.byte	0x00, 0xf0, 0x11, 0x00


	//----- nvinfo : EIATTR_KPARAM_INFO
	.align		4
.L_47:
        /*0038*/ 	.byte	0x04, 0x17
        /*003a*/ 	.short	(.L_49 - .L_48)
.L_48:
        /*003c*/ 	.word	0x00000000
        /*0040*/ 	.short	0x000a
        /*0042*/ 	.short	0x0038
        /*0044*/ 	.byte	0x00, 0xf5, 0x21, 0x00


	//----- nvinfo : EIATTR_KPARAM_INFO
	.align		4
.L_49:
        /*0048*/ 	.byte	0x04, 0x17
        /*004a*/ 	.short	(.L_51 - .L_50)
.L_50:
        /*004c*/ 	.word	0x00000000
        /*0050*/ 	.short	0x0009
        /*0052*/ 	.short	0x0034
        /*0054*/ 	.byte	0x00, 0xf0, 0x11, 0x00


	//----- nvinfo : EIATTR_KPARAM_INFO
	.align		4
.L_51:
        /*0058*/ 	.byte	0x04, 0x17
        /*005a*/ 	.short	(.L_53 - .L_52)
.L_52:
        /*005c*/ 	.word	0x00000000
        /*0060*/ 	.short	0x0008
        /*0062*/ 	.short	0x0030
        /*0064*/ 	.byte	0x00, 0xf0, 0x11, 0x00


	//----- nvinfo : EIATTR_KPARAM_INFO
	.align		4
.L_53:
        /*0068*/ 	.byte	0x04, 0x17
        /*006a*/ 	.short	(.L_55 - .L_54)
.L_54:
        /*006c*/ 	.word	0x00000000
        /*0070*/ 	.short	0x0007
        /*0072*/ 	.short	0x002c
        /*0074*/ 	.byte	0x00, 0xf0, 0x11, 0x00


	//----- nvinfo : EIATTR_KPARAM_INFO
	.align		4
.L_55:
        /*0078*/ 	.byte	0x04, 0x17
        /*007a*/ 	.short	(.L_57 - .L_56)
.L_56:
        /*007c*/ 	.word	0x00000000
        /*0080*/ 	.short	0x0006
        /*0082*/ 	.short	0x0028
        /*0084*/ 	.byte	0x00, 0xf0, 0x11, 0x00


	//----- nvinfo : EIATTR_KPARAM_INFO
	.align		4
.L_57:
        /*0088*/ 	.byte	0x04, 0x17
        /*008a*/ 	.short	(.L_59 - .L_58)
.L_58:
        /*008c*/ 	.word	0x00000000
        /*0090*/ 	.short	0x0005
        /*0092*/ 	.short	0x0024
        /*0094*/ 	.byte	0x00, 0xf0, 0x11, 0x00


	//----- nvinfo : EIATTR_KPARAM_INFO
	.align		4
.L_59:
        /*0098*/ 	.byte	0x04, 0x17
        /*009a*/ 	.short	(.L_61 - .L_60)
.L_60:
        /*009c*/ 	.word	0x00000000
        /*00a0*/ 	.short	0x0004
        /*00a2*/ 	.short	0x0020
        /*00a4*/ 	.byte	0x00, 0xf0, 0x11, 0x00


	//----- nvinfo : EIATTR_KPARAM_INFO
	.align		4
.L_61:
        /*00a8*/ 	.byte	0x04, 0x17
        /*00aa*/ 	.short	(.L_63 - .L_62)
.L_62:
        /*00ac*/ 	.word	0x00000000
        /*00b0*/ 	.short	0x0003
        /*00b2*/ 	.short	0x0018
        /*00b4*/ 	.byte	0x00, 0xf5, 0x21, 0x00


	//----- nvinfo : EIATTR_KPARAM_INFO
	.align		4
.L_63:
        /*00b8*/ 	.byte	0x04, 0x17
        /*00ba*/ 	.short	(.L_65 - .L_64)
.L_64:
        /*00bc*/ 	.word	0x00000000
        /*00c0*/ 	.short	0x0002
        /*00c2*/ 	.short	0x0010
        /*00c4*/ 	.byte	0x00, 0xf5, 0x21, 0x00


	//----- nvinfo : EIATTR_KPARAM_INFO
	.align		4
.L_65:
        /*00c8*/ 	.byte	0x04, 0x17
        /*00ca*/ 	.short	(.L_67 - .L_66)
.L_66:
        /*00cc*/ 	.word	0x00000000
        /*00d0*/ 	.short	0x0001
        /*00d2*/ 	.short	0x0008
        /*00d4*/ 	.byte	0x00, 0xf5, 0x21, 0x00


	//----- nvinfo : EIATTR_KPARAM_INFO
	.align		4
.L_67:
        /*00d8*/ 	.byte	0x04, 0x17
        /*00da*/ 	.short	(.L_69 - .L_68)
.L_68:
        /*00dc*/ 	.word	0x00000000
        /*00e0*/ 	.short	0x0000
        /*00e2*/ 	.short	0x0000
        /*00e4*/ 	.byte	0x00, 0xf5, 0x21, 0x00


	//----- nvinfo : EIATTR_SPARSE_MMA_MASK
	.align		4
.L_69:
        /*00e8*/ 	.byte	0x03, 0x50
        /*00ea*/ 	.short	0x0000


	//----- nvinfo : EIATTR_MAXREG_COUNT
	.align		4
        /*00ec*/ 	.byte	0x03, 0x1b
        /*00ee*/ 	.short	0x00ff


	//----- nvinfo : EIATTR_MERCURY_ISA_VERSION
	.align		4
        /*00f0*/ 	.byte	0x03, 0x5f
        /*00f2*/ 	.short	0x0101


	//----- nvinfo : EIATTR_VRC_CTA_INIT_COUNT
	.align		4
        /*00f4*/ 	.byte	0x02, 0x4a
	.zero		1
	.zero		1


	//----- nvinfo : EIATTR_EXIT_INSTR_OFFSETS
	.align		4
        /*00f8*/ 	.byte	0x04, 0x1c
        /*00fa*/ 	.short	(.L_71 - .L_70)


	//   ....[0]....
.L_70:
        /*00fc*/ 	.word	0x00000100


	//   ....[1]....
        /*0100*/ 	.word	0x00000650


	//   ....[2]....
        /*0104*/ 	.word	0x00000ad0


	//   ....[3]....
        /*0108*/ 	.word	0x00000b40


	//   ....[4]....
        /*010c*/ 	.word	0x00001020


	//   ....[5]....
        /*0110*/ 	.word	0x00001440


	//----- nvinfo : EIATTR_CRS_STACK_SIZE
	.align		4
.L_71:
        /*0114*/ 	.byte	0x04, 0x1e
        /*0116*/ 	.short	(.L_73 - .L_72)
.L_72:
        /*0118*/ 	.word	0x00000000


	//----- nvinfo : EIATTR_CBANK_PARAM_SIZE
	.align		4
.L_73:
        /*011c*/ 	.byte	0x03, 0x19
        /*011e*/ 	.short	0x004c


	//----- nvinfo : EIATTR_PARAM_CBANK
	.align		4
        /*0120*/ 	.byte	0x04, 0x0a
        /*0122*/ 	.short	(.L_75 - .L_74)
	.align		4
.L_74:
        /*0124*/ 	.word	index@(.nv.constant0._Z19rope_cuda_qk_kernelP6__halfS0_PKS_S2_iiiiiiPKiibi)
        /*0128*/ 	.short	0x0380
        /*012a*/ 	.short	0x004c


	//----- nvinfo : EIATTR_SW_WAR
	.align		4
.L_75:
        /*012c*/ 	.byte	0x04, 0x36
        /*012e*/ 	.short	(.L_77 - .L_76)
.L_76:
        /*0130*/ 	.word	0x00000008
.L_77:


//--------------------- .nv.info._Z16rope_cuda_kernelP6__halfPKS_S2_iiiiPKiibi --------------------------
	.section	.nv.info._Z16rope_cuda_kernelP6__halfPKS_S2_iiiiPKiibi,"",@"SHT_CUDA_INFO"
	.sectionflags	@""
	.align	4


	//----- nvinfo : EIATTR_CUDA_API_VERSION
	.align		4
        /*0000*/ 	.byte	0x04, 0x37
        /*0002*/ 	.short	(.L_79 - .L_78)
.L_78:
        /*0004*/ 	.word	0x00000082


	//----- nvinfo : EIATTR_KPARAM_INFO
	.align		4
.L_79:
        /*0008*/ 	.byte	0x04, 0x17
        /*000a*/ 	.short	(.L_81 - .L_80)
.L_80:
        /*000c*/ 	.word	0x00000000
        /*0010*/ 	.short	0x000a
        /*0012*/ 	.short	0x0038
        /*0014*/ 	.byte	0x00, 0xf0, 0x11, 0x00


	//----- nvinfo : EIATTR_KPARAM_INFO
	.align		4
.L_81:
        /*0018*/ 	.byte	0x04, 0x17
        /*001a*/ 	.short	(.L_83 - .L_82)
.L_82:
        /*001c*/ 	.word	0x00000000
        /*0020*/ 	.short	0x0009
        /*0022*/ 	.short	0x0034
        /*0024*/ 	.byte	0x00, 0xf0, 0x05, 0x00


	//----- nvinfo : EIATTR_KPARAM_INFO
	.align		4
.L_83:
        /*0028*/ 	.byte	0x04, 0x17
        /*002a*/ 	.short	(.L_85 - .L_84)
.L_84:
        /*002c*/ 	.word	0x00000000
        /*0030*/ 	.short	0x0008
        /*0032*/ 	.short	0x0030
        /*0034*/ 	.byte	0x00, 0xf0, 0x11, 0x00


	//----- nvinfo : EIATTR_KPARAM_INFO
	.align		4
.L_85:
        /*0038*/ 	.byte	0x04, 0x17
        /*003a*/ 	.short	(.L_87 - .L_86)
.L_86:
        /*003c*/ 	.word	0x00000000
        /*0040*/ 	.short	0x0007
        /*0042*/ 	.short	0x0028
        /*0044*/ 	.byte	0x00, 0xf5, 0x21, 0x00


	//----- nvinfo : EIATTR_KPARAM_INFO
	.align		4
.L_87:
        /*0048*/ 	.byte	0x04, 0x17
        /*004a*/ 	.short	(.L_89 - .L_88)
.L_88:
        /*004c*/ 	.word	0x00000000
        /*0050*/ 	.short	0x0006
        /*0052*/ 	.short	0x0024
        /*0054*/ 	.byte	0x00, 0xf0, 0x11, 0x00


	//----- nvinfo : EIATTR_KPARAM_INFO
	.align		4
.L_89:
        /*0058*/ 	.byte	0x04, 0x17
        /*005a*/ 	.short	(.L_91 - .L_90)
.L_90:
        /*005c*/ 	.word	0x00000000
        /*0060*/ 	.short	0x0005
        /*0062*/ 	.short	0x0020
        /*0064*/ 	.byte	0x00, 0xf0, 0x11, 0x00


	//----- nvinfo : EIATTR_KPARAM_INFO
	.align		4
.L_91:
        /*0068*/ 	.byte	0x04, 0x17
        /*006a*/ 	.short	(.L_93 - .L_92)
.L_92:
        /*006c*/ 	.word	0x00000000
        /*0070*/ 	.short	0x0004
        /*0072*/ 	.short	0x001c
        /*0074*/ 	.byte	0x00, 0xf0, 0x11, 0x00


	//----- nvinfo : EIATTR_KPARAM_INFO
	.align		4
.L_93:
        /*0078*/ 	.byte	0x04, 0x17
        /*007a*/ 	.short	(.L_95 - .L_94)
.L_94:
        /*007c*/ 	.word	0x00000000
        /*0080*/ 	.short	0x0003
        /*0082*/ 	.short	0x0018
        /*0084*/ 	.byte	0x00, 0xf0, 0x11, 0x00


	//----- nvinfo : EIATTR_KPARAM_INFO
	.align		4
.L_95:
        /*0088*/ 	.byte	0x04, 0x17
        /*008a*/ 	.short	(.L_97 - .L_96)
.L_96:
        /*008c*/ 	.word	0x00000000
        /*0090*/ 	.short	0x0002
        /*0092*/ 	.short	0x0010
        /*0094*/ 	.byte	0x00, 0xf5, 0x21, 0x00


	//----- nvinfo : EIATTR_KPARAM_INFO
	.align		4
.L_97:
        /*0098*/ 	.byte	0x04, 0x17
        /*009a*/ 	.short	(.L_99 - .L_98)
.L_98:
        /*009c*/ 	.word	0x00000000
        /*00a0*/ 	.short	0x0001
        /*00a2*/ 	.short	0x0008
        /*00a4*/ 	.byte	0x00, 0xf5, 0x21, 0x00


	//----- nvinfo : EIATTR_KPARAM_INFO
	.align		4
.L_99:
        /*00a8*/ 	.byte	0x04, 0x17
        /*00aa*/ 	.short	(.L_101 - .L_100)
.L_100:
        /*00ac*/ 	.word	0x00000000
        /*00b0*/ 	.short	0x0000
        /*00b2*/ 	.short	0x0000
        /*00b4*/ 	.byte	0x00, 0xf5, 0x21, 0x00


	//----- nvinfo : EIATTR_SPARSE_MMA_MASK
	.align		4
.L_101:
        /*00b8*/ 	.byte	0x03, 0x50
        /*00ba*/ 	.short	0x0000


	//----- nvinfo : EIATTR_MAXREG_COUNT
	.align		4
        /*00bc*/ 	.byte	0x03, 0x1b
        /*00be*/ 	.short	0x00ff


	//----- nvinfo : EIATTR_MERCURY_ISA_VERSION
	.align		4
        /*00c0*/ 	.byte	0x03, 0x5f
        /*00c2*/ 	.short	0x0101


	//----- nvinfo : EIATTR_VRC_CTA_INIT_COUNT
	.align		4
        /*00c4*/ 	.byte	0x02, 0x4a
	.zero		1
	.zero		1


	//----- nvinfo : EIATTR_EXIT_INSTR_OFFSETS
	.align		4
        /*00c8*/ 	.byte	0x04, 0x1c
        /*00ca*/ 	.short	(.L_103 - .L_102)


	//   ....[0]....
.L_102:
        /*00cc*/ 	.word	0x00000100


	//   ....[1]....
        /*00d0*/ 	.word	0x00000170


	//   ....[2]....
        /*00d4*/ 	.word	0x00000600


	//   ....[3]....
        /*00d8*/ 	.word	0x00000670


	//   ....[4]....
        /*00dc*/ 	.word	0x000006e0


	//   ....[5]....
        /*00e0*/ 	.word	0x00000b00


	//----- nvinfo : EIATTR_CBANK_PARAM_SIZE
	.align		4
.L_103:
        /*00e4*/ 	.byte	0x03, 0x19
        /*00e6*/ 	.short	0x003c


	//----- nvinfo : EIATTR_PARAM_CBANK
	.align		4
        /*00e8*/ 	.byte	0x04, 0x0a
        /*00ea*/ 	.short	(.L_105 - .L_104)
	.align		4
.L_104:
        /*00ec*/ 	.word	index@(.nv.constant0._Z16rope_cuda_kernelP6__halfPKS_S2_iiiiPKiibi)
        /*00f0*/ 	.short	0x0380
        /*00f2*/ 	.short	0x003c


	//----- nvinfo : EIATTR_SW_WAR
	.align		4
.L_105:
        /*00f4*/ 	.byte	0x04, 0x36
        /*00f6*/ 	.short	(.L_107 - .L_106)
.L_106:
        /*00f8*/ 	.word	0x00000008
.L_107:


//--------------------- .nv.callgraph             --------------------------
	.section	.nv.callgraph,"",@"SHT_CUDA_CALLGRAPH"
	.align	4
	.sectionentsize	8
	.align		4
        /*0000*/ 	.word	0x00000000
	.align		4
        /*0004*/ 	.word	0xffffffff
	.align		4
        /*0008*/ 	.word	0x00000000
	.align		4
        /*000c*/ 	.word	0xfffffffe
	.align		4
        /*0010*/ 	.word	0x00000000
	.align		4
        /*0014*/ 	.word	0xfffffffd
	.align		4
        /*0018*/ 	.word	0x00000000
	.align		4
        /*001c*/ 	.word	0xfffffffc


//--------------------- .nv.constant4             --------------------------
	.section	.nv.constant4,"a",@progbits
	.align	8
	.align		8
.nv.constant4:
        /*0000*/ 	.dword	_ZN37_INTERNAL_dc3b6eab_7_rope_cu_329c565b4cuda3std3__45__cpo5beginE
	.align		8
        /*0008*/ 	.dword	_ZN37_INTERNAL_dc3b6eab_7_rope_cu_329c565b4cuda3std3__45__cpo3endE
	.align		8
        /*0010*/ 	.dword	_ZN37_INTERNAL_dc3b6eab_7_rope_cu_329c565b4cuda3std3__45__cpo6cbeginE
	.align		8
        /*0018*/ 	.dword	_ZN37_INTERNAL_dc3b6eab_7_rope_cu_329c565b4cuda3std3__45__cpo4cendE
	.align		8
        /*0020*/ 	.dword	_ZN37_INTERNAL_dc3b6eab_7_rope_cu_329c565b4cuda3std3__45__cpo6rbeginE
	.align		8
        /*0028*/ 	.dword	_ZN37_INTERNAL_dc3b6eab_7_rope_cu_329c565b4cuda3std3__45__cpo4rendE
	.align		8
        /*0030*/ 	.dword	_ZN37_INTERNAL_dc3b6eab_7_rope_cu_329c565b4cuda3std3__45__cpo7crbeginE
	.align		8
        /*0038*/ 	.dword	_ZN37_INTERNAL_dc3b6eab_7_rope_cu_329c565b4cuda3std3__45__cpo5crendE
	.align		8
        /*0040*/ 	.dword	_ZN37_INTERNAL_dc3b6eab_7_rope_cu_329c565b4cuda3std3__439_GLOBAL__N__dc3b6eab_7_rope_cu_329c565b6ignoreE
	.align		8
        /*0048*/ 	.dword	_ZN37_INTERNAL_dc3b6eab_7_rope_cu_329c565b4cuda3std3__419piecewise_constructE
	.align		8
        /*0050*/ 	.dword	_ZN37_INTERNAL_dc3b6eab_7_rope_cu_329c565b4cuda3std3__48in_placeE
	.align		8
        /*0058*/ 	.dword	_ZN37_INTERNAL_dc3b6eab_7_rope_cu_329c565b4cuda3std3__420unreachable_sentinelE
	.align		8
        /*0060*/ 	.dword	_ZN37_INTERNAL_dc3b6eab_7_rope_cu_329c565b4cuda3std6ranges3__45__cpo4swapE
	.align		8
        /*0068*/ 	.dword	_ZN37_INTERNAL_dc3b6eab_7_rope_cu_329c565b4cuda3std6ranges3__45__cpo9iter_moveE
	.align		8
        /*0070*/ 	.dword	_ZN37_INTERNAL_dc3b6eab_7_rope_cu_329c565b4cuda3std6ranges3__45__cpo5beginE
	.align		8
        /*0078*/ 	.dword	_ZN37_INTERNAL_dc3b6eab_7_rope_cu_329c565b4cuda3std6ranges3__45__cpo3endE
	.align		8
        /*0080*/ 	.dword	_ZN37_INTERNAL_dc3b6eab_7_rope_cu_329c565b4cuda3std6ranges3__45__cpo6cbeginE
	.align		8
        /*0088*/ 	.dword	_ZN37_INTERNAL_dc3b6eab_7_rope_cu_329c565b4cuda3std6ranges3__45__cpo4cendE
	.align		8
        /*0090*/ 	.dword	_ZN37_INTERNAL_dc3b6eab_7_rope_cu_329c565b4cuda3std6ranges3__45__cpo7advanceE
	.align		8
        /*0098*/ 	.dword	_ZN37_INTERNAL_dc3b6eab_7_rope_cu_329c565b4cuda3std6ranges3__45__cpo9iter_swapE
	.align		8
        /*00a0*/ 	.dword	_ZN37_INTERNAL_dc3b6eab_7_rope_cu_329c565b4cuda3std6ranges3__45__cpo4nextE
	.align		8
        /*00a8*/ 	.dword	_ZN37_INTERNAL_dc3b6eab_7_rope_cu_329c565b4cuda3std6ranges3__45__cpo4prevE
	.align		8
        /*00b0*/ 	.dword	_ZN37_INTERNAL_dc3b6eab_7_rope_cu_329c565b4cuda3std6ranges3__45__cpo4dataE
	.align		8
        /*00b8*/ 	.dword	_ZN37_INTERNAL_dc3b6eab_7_rope_cu_329c565b4cuda3std6ranges3__45__cpo5cdataE
	.align		8
        /*00c0*/ 	.dword	_ZN37_INTERNAL_dc3b6eab_7_rope_cu_329c565b4cuda3std6ranges3__45__cpo4sizeE
	.align		8
        /*00c8*/ 	.dword	_ZN37_INTERNAL_dc3b6eab_7_rope_cu_329c565b4cuda3std6ranges3__45__cpo5ssizeE
	.align		8
        /*00d0*/ 	.dword	_ZN37_INTERNAL_dc3b6eab_7_rope_cu_329c565b4cuda3std6ranges3__45__cpo8distanceE
	.align		8
        /*00d8*/ 	.dword	_ZN37_INTERNAL_dc3b6eab_7_rope_cu_329c565b6thrust24THRUST_300001_SM_1000_NS6system6detail10sequential3seqE


//--------------------- .text._Z19rope_cuda_qk_kernelP6__halfS0_PKS_S2_iiiiiiPKiibi --------------------------
	.section	.text._Z19rope_cuda_qk_kernelP6__halfS0_PKS_S2_iiiiiiPKiibi,"ax",@progbits
	.align	128
        .global         _Z19rope_cuda_qk_kernelP6__halfS0_PKS_S2_iiiiiiPKiibi
        .type           _Z19rope_cuda_qk_kernelP6__halfS0_PKS_S2_iiiiiiPKiibi,@function
        .size           _Z19rope_cuda_qk_kernelP6__halfS0_PKS_S2_iiiiiiPKiibi,(.L_x_20 - _Z19rope_cuda_qk_kernelP6__halfS0_PKS_S2_iiiiiiPKiibi)
        .other          _Z19rope_cuda_qk_kernelP6__halfS0_PKS_S2_iiiiiiPKiibi,@"STO_CUDA_ENTRY STV_DEFAULT"
_Z19rope_cuda_qk_kernelP6__halfS0_PKS_S2_iiiiiiPKiibi:
.text._Z19rope_cuda_qk_kernelP6__halfS0_PKS_S2_iiiiiiPKiibi:
[----:B------:R-:W-:Y:S01]  /*0000*/  LDC R1, c[0x0][0x37c] ;  /* 0x0000df00ff017b82 */ /* 0x000fe20000000800 */
[----:B------:R-:W0:Y:S01]  /*0010*/  LDCU.U8 UR4, c[0x0][0x3c4] ;  /* 0x00007880ff0477ac */ /* 0x000e220008000000 */
[----:B------:R-:W1:Y:S01]  /*0020*/  LDCU UR12, c[0x0][0x3b4] ;  /* 0x00007680ff0c77ac */ /* 0x000e620008000800 */
[----:B------:R-:W2:Y:S01]  /*0030*/  LDCU.64 UR6, c[0x0][0x358] ;  /* 0x00006b00ff0677ac */ /* 0x000ea20008000a00 */
[----:B0-----:R-:W-:-:S04]  /*0040*/  UPRMT UR4, UR4, 0x8880, URZ ;  /* 0x0000888004047896 */ /* 0x001fc800080000ff */
[----:B------:R-:W-:Y:S01]  /*0050*/  UISETP.NE.AND UP0, UPT, UR4, URZ, UPT ;  /* 0x000000ff0400728c */ /* 0x000fe2000bf05270 */
[----:B-1----:R-:W-:-:S08]  /*0060*/  IMAD.U32 R0, RZ, RZ, UR12 ;  /* 0x0000000cff007e24 */ /* 0x002fd0000f8e00ff */
[----:B--2---:R-:W-:Y:S05]  /*0070*/  BRA.U !UP0, `(.L_x_0) ;  /* 0x0000000908987547 */ /* 0x004fea000b800000 */
[----:B------:R-:W0:Y:S01]  /*0080*/  S2R R2, SR_CTAID.X ;  /* 0x0000000000027919 */ /* 0x000e220000002500 */
[----:B------:R-:W1:Y:S01]  /*0090*/  LDCU UR8, c[0x0][0x3c8] ;  /* 0x00007900ff0877ac */ /* 0x000e620008000800 */
[----:B------:R-:W0:Y:S01]  /*00a0*/  S2R R3, SR_TID.X ;  /* 0x0000000000037919 */ /* 0x000e220000002100 */
[----:B-1----:R-:W-:-:S04]  /*00b0*/  ULEA.HI UR4, UR8, UR8, URZ, 0x1 ;  /* 0x0000000808047291 */ /* 0x002fc8000f8f08ff */
[----:B------:R-:W-:Y:S01]  /*00c0*/  USHF.R.S32.HI UR4, URZ, 0x1, UR4 ;  /* 0x00000001ff047899 */ /* 0x000fe20008011404 */
[----:B0-----:R-:W-:-:S05]  /*00d0*/  IMAD R2, R2, 0x20, R3 ;  /* 0x0000002002027824 */ /* 0x001fca00078e0203 */
[----:B------:R-:W-:-:S04]  /*00e0*/  SHF.L.U32 R2, R2, 0x1, RZ ;  /* 0x0000000102027819 */ /* 0x000fc800000006ff */
[----:B------:R-:W-:-:S13]  /*00f0*/  ISETP.GE.AND P0, PT, R2, UR4, PT ;  /* 0x0000000402007c0c */ /* 0x000fda000bf06270 */
[----:B------:R-:W-:Y:S05]  /*0100*/  @P0 EXIT ;  /* 0x000000000000094d */ /* 0x000fea0003800000 */
[----:B------:R-:W0:Y:S01]  /*0110*/  S2R R3, SR_TID.Y ;  /* 0x0000000000037919 */ /* 0x000e220000002200 */
[----:B------:R-:W0:Y:S01]  /*0120*/  S2UR UR5, SR_CTAID.Y ;  /* 0x00000000000579c3 */ /* 0x000e220000002600 */
[----:B------:R-:W1:Y:S01]  /*0130*/  LDCU UR9, c[0x0][0x3a0] ;  /* 0x00007400ff0977ac */ /* 0x000e620008000800 */
[----:B------:R-:W-:Y:S06]  /*0140*/  BSSY.RECONVERGENT B0, `(.L_x_1) ;  /* 0x000004e000007945 */ /* 0x000fec0003800200 */
[----:B------:R-:W0:Y:S02]  /*0150*/  LDC R4, c[0x0][0x3c0] ;  /* 0x0000f000ff047b82 */ /* 0x000e240000000800 */
[----:B0-----:R-:W-:-:S05]  /*0160*/  IMAD R3, R4, UR5, R3 ;  /* 0x0000000504037c24 */ /* 0x001fca000f8e0203 */
[----:B-1----:R-:W-:-:S13]  /*0170*/  ISETP.GE.AND P0, PT, R3, UR9, PT ;  /* 0x0000000903007c0c */ /* 0x002fda000bf06270 */
[----:B------:R-:W-:Y:S05]  /*0180*/  @P0 BRA `(.L_x_2) ;  /* 0x0000000400240947 */ /* 0x000fea0003800000 */
[----:B------:R-:W0:Y:S01]  /*0190*/  LDCU UR5, c[0x0][0x3b4] ;  /* 0x00007680ff0577ac */ /* 0x000e220008000800 */
[----:B------:R-:W1:Y:S01]  /*01a0*/  S2R R4, SR_CTAID.Z ;  /* 0x0000000000047919 */ /* 0x000e620000002700 */
[----:B0-----:R-:W-:-:S09]  /*01b0*/  UISETP.NE.AND UP0, UPT, UR5, -0x1, UPT ;  /* 0xffffffff0500788c */ /* 0x001fd2000bf05270 */
[----:B------:R-:W-:Y:S05]  /*01c0*/  BRA.U UP0, `(.L_x_3) ;  /* 0x0000000100147547 */ /* 0x000fea000b800000 */
[----:B------:R-:W1:Y:S02]  /*01d0*/  LDC.64 R6, c[0x0][0x3b8] ;  /* 0x0000ee00ff067b82 */ /* 0x000e640000000a00 */
[----:B-1----:R-:W-:-:S06]  /*01e0*/  IMAD.WIDE.U32 R6, R4, 0x4, R6 ;  /* 0x0000000404067825 */ /* 0x002fcc00078e0006 */
[----:B------:R-:W2:Y:S02]  /*01f0*/  LDG.E.CONSTANT R6, desc[UR6][R6.64] ;  /* 0x0000000606067981 */ /* 0x000ea4000c1e9900 */
[----:B--2---:R-:W-:Y:S01]  /*0200*/  VIMNMX R10, PT, PT, RZ, R6, !PT ;  /* 0x00000006ff0a7248 */ /* 0x004fe20007fe0100 */
[----:B------:R-:W-:Y:S06]  /*0210*/  BRA `(.L_x_4) ;  /* 0x0000000000247947 */ /* 0x000fec0003800000 */
.L_x_3:
[----:B------:R-:W0:Y:S01]  /*0220*/  LDCU.64 UR10, c[0x0][0x3b8] ;  /* 0x00007700ff0a77ac */ /* 0x000e220008000a00 */
[----:B------:R-:W-:Y:S01]  /*0230*/  IMAD.U32 R10, RZ, RZ, UR12 ;  /* 0x0000000cff0a7e24 */ /* 0x000fe2000f8e00ff */
[----:B0-----:R-:W-:-:S04]  /*0240*/  UISETP.NE.U32.AND UP0, UPT, UR10, URZ, UPT ;  /* 0x000000ff0a00728c */ /* 0x001fc8000bf05070 */
[----:B------:R-:W-:-:S09]  /*0250*/  UISETP.NE.AND.EX UP0, UPT, UR11, URZ, UPT, UP0 ;  /* 0x000000ff0b00728c */ /* 0x000fd2000bf05300 */
[----:B------:R-:W-:Y:S05]  /*0260*/  BRA.U !UP0, `(.L_x_4) ;  /* 0x0000000108107547 */ /* 0x000fea000b800000 */
[----:B------:R-:W1:Y:S02]  /*0270*/  LDC.64 R6, c[0x0][0x3b8] ;  /* 0x0000ee00ff067b82 */ /* 0x000e640000000a00 */
[----:B-1----:R-:W-:-:S06]  /*0280*/  IMAD.WIDE.U32 R6, R4, 0x4, R6 ;  /* 0x0000000404067825 */ /* 0x002fcc00078e0006 */
[----:B------:R-:W2:Y:S02]  /*0290*/  LDG.E.CONSTANT R6, desc[UR6][R6.64] ;  /* 0x0000000606067981 */ /* 0x000ea4000c1e9900 */
[----:B--2---:R-:W-:-:S07]  /*02a0*/  VIADD R10, R6, UR5 ;  /* 0x00000005060a7c36 */ /* 0x004fce0008000000 */
.L_x_4:
[----:B------:R-:W0:Y:S01]  /*02b0*/  LDC R12, c[0x0][0x3ac] ;  /* 0x0000eb00ff0c7b82 */ /* 0x000e220000000800 */
[----:B------:R-:W-:Y:S01]  /*02c0*/  IABS R11, R3 ;  /* 0x00000003000b7213 */ /* 0x000fe20000000000 */
[----:B------:R-:W2:Y:S01]  /*02d0*/  LDCU UR5, c[0x0][0x3a8] ;  /* 0x00007500ff0577ac */ /* 0x000ea20008000800 */
[----:B-1----:R-:W-:-:S04]  /*02e0*/  IMAD R13, R4, UR9, R3 ;  /* 0x00000009040d7c24 */ /* 0x002fc8000f8e0203 */
[----:B--2---:R-:W-:Y:S01]  /*02f0*/  IMAD R13, R13, UR5, R2 ;  /* 0x000000050d0d7c24 */ /* 0x004fe2000f8e0202 */
[----:B0-----:R-:W-:-:S04]  /*0300*/  IABS R8, R12 ;  /* 0x0000000c00087213 */ /* 0x001fc80000000000 */
[----:B------:R-:W0:Y:S08]  /*0310*/  I2F.RP R5, R8 ;  /* 0x0000000800057306 */ /* 0x000e300000209400 */
[----:B0-----:R-:W0:Y:S02]  /*0320*/  MUFU.RCP R5, R5 ;  /* 0x0000000500057308 */ /* 0x001e240000001000 */
[----:B0-----:R-:W-:-:S06]  /*0330*/  IADD3 R6, PT, PT, R5, 0xffffffe, RZ ;  /* 0x0ffffffe05067810 */ /* 0x001fcc0007ffe0ff */
[----:B------:R0:W1:Y:S02]  /*0340*/  F2I.FTZ.U32.TRUNC.NTZ R7, R6 ;  /* 0x0000000600077305 */ /* 0x000064000021f000 */
[----:B0-----:R-:W-:Y:S02]  /*0350*/  IMAD.MOV.U32 R6, RZ, RZ, RZ ;  /* 0x000000ffff067224 */ /* 0x001fe400078e00ff */
[----:B-1----:R-:W-:-:S04]  /*0360*/  IMAD.MOV R9, RZ, RZ, -R7 ;  /* 0x000000ffff097224 */ /* 0x002fc800078e0a07 */
[----:B------:R-:W-:-:S04]  /*0370*/  IMAD R9, R9, R8, RZ ;  /* 0x0000000809097224 */ /* 0x000fc800078e02ff */
[----:B------:R-:W-:Y:S01]  /*0380*/  IMAD.HI.U32 R7, R7, R9, R6 ;  /* 0x0000000907077227 */ /* 0x000fe200078e0006 */
[----:B------:R-:W-:-:S05]  /*0390*/  MOV R9, R11 ;  /* 0x0000000b00097202 */ /* 0x000fca0000000f00 */
[----:B------:R-:W-:-:S04]  /*03a0*/  IMAD.HI.U32 R7, R7, R9, RZ ;  /* 0x0000000907077227 */ /* 0x000fc800078e00ff */
[----:B------:R-:W-:-:S04]  /*03b0*/  IMAD.MOV R5, RZ, RZ, -R7 ;  /* 0x000000ffff057224 */ /* 0x000fc800078e0a07 */
[----:B------:R-:W-:-:S05]  /*03c0*/  IMAD R5, R8, R5, R9 ;  /* 0x0000000508057224 */ /* 0x000fca00078e0209 */
[----:B------:R-:W-:-:S13]  /*03d0*/  ISETP.GT.U32.AND P2, PT, R8, R5, PT ;  /* 0x000000050800720c */ /* 0x000fda0003f44070 */
[----:B------:R-:W-:Y:S01]  /*03e0*/  @!P2 IMAD.IADD R5, R5, 0x1, -R8 ;  /* 0x000000010505a824 */ /* 0x000fe200078e0a08 */
[----:B------:R-:W-:Y:S02]  /*03f0*/  @!P2 IADD3 R7, PT, PT, R7, 0x1, RZ ;  /* 0x000000010707a810 */ /* 0x000fe40007ffe0ff */
[----:B------:R-:W-:Y:S02]  /*0400*/  ISETP.NE.AND P2, PT, R12, RZ, PT ;  /* 0x000000ff0c00720c */ /* 0x000fe40003f45270 */
[----:B------:R-:W-:Y:S02]  /*0410*/  ISETP.GE.U32.AND P0, PT, R5, R8, PT ;  /* 0x000000080500720c */ /* 0x000fe40003f06070 */
[----:B------:R-:W-:Y:S01]  /*0420*/  LOP3.LUT R5, R3, R12, RZ, 0x3c, !PT ;  /* 0x0000000c03057212 */ /* 0x000fe200078e3cff */
[----:B------:R-:W0:Y:S03]  /*0430*/  LDC.64 R8, c[0x0][0x390] ;  /* 0x0000e400ff087b82 */ /* 0x000e260000000a00 */
[----:B------:R-:W-:-:S05]  /*0440*/  ISETP.GE.AND P1, PT, R5, RZ, PT ;  /* 0x000000ff0500720c */ /* 0x000fca0003f26270 */
[----:B------:R-:W1:Y:S02]  /*0450*/  LDC.64 R4, c[0x0][0x398] ;  /* 0x0000e600ff047b82 */ /* 0x000e640000000a00 */
[----:B------:R-:W-:-:S04]  /*0460*/  @P0 VIADD R7, R7, 0x1 ;  /* 0x0000000107070836 */ /* 0x000fc80000000000 */
[----:B------:R-:W-:Y:S02]  /*0470*/  IMAD.MOV.U32 R11, RZ, RZ, R7 ;  /* 0x000000ffff0b7224 */ /* 0x000fe400078e0007 */
[----:B------:R-:W2:Y:S03]  /*0480*/  LDC.64 R6, c[0x0][0x380] ;  /* 0x0000e000ff067b82 */ /* 0x000ea60000000a00 */
[----:B------:R-:W-:Y:S02]  /*0490*/  @!P1 IADD3 R11, PT, PT, -R11, RZ, RZ ;  /* 0x000000ff0b0b9210 */ /* 0x000fe40007ffe1ff */
[----:B------:R-:W-:-:S04]  /*04a0*/  @!P2 LOP3.LUT R11, RZ, R12, RZ, 0x33, !PT ;  /* 0x0000000cff0ba212 */ /* 0x000fc800078e33ff */
[----:B------:R-:W-:Y:S01]  /*04b0*/  VIADDMNMX R11, R11, R10, RZ, !PT ;  /* 0x0000000a0b0b7246 */ /* 0x000fe200078001ff */
[----:B------:R-:W-:-:S04]  /*04c0*/  VIADD R10, R13, UR4 ;  /* 0x000000040d0a7c36 */ /* 0x000fc80008000000 */
[----:B------:R-:W-:Y:S01]  /*04d0*/  IMAD R11, R11, UR8, R2 ;  /* 0x000000080b0b7c24 */ /* 0x000fe2000f8e0202 */
[----:B------:R-:W-:Y:S02]  /*04e0*/  LEA.HI R12, R10, R10, RZ, 0x1 ;  /* 0x0000000a0a0c7211 */ /* 0x000fe400078f08ff */
[----:B------:R-:W-:Y:S02]  /*04f0*/  LEA.HI R10, R13, R13, RZ, 0x1 ;  /* 0x0000000d0d0a7211 */ /* 0x000fe400078f08ff */
[----:B------:R-:W-:Y:S02]  /*0500*/  LEA.HI R11, R11, R11, RZ, 0x1 ;  /* 0x0000000b0b0b7211 */ /* 0x000fe400078f08ff */
[----:B------:R-:W-:Y:S02]  /*0510*/  SHF.R.S32.HI R17, RZ, 0x1, R12 ;  /* 0x00000001ff117819 */ /* 0x000fe4000001140c */
[----:B------:R-:W-:Y:S02]  /*0520*/  SHF.R.S32.HI R13, RZ, 0x1, R11 ;  /* 0x00000001ff0d7819 */ /* 0x000fe4000001140b */
[----:B------:R-:W-:-:S03]  /*0530*/  SHF.R.S32.HI R15, RZ, 0x1, R10 ;  /* 0x00000001ff0f7819 */ /* 0x000fc6000001140a */
[----:B0-----:R-:W-:-:S04]  /*0540*/  IMAD.WIDE R10, R13, 0x4, R8 ;  /* 0x000000040d0a7825 */ /* 0x001fc800078e0208 */
[--C-:B--2---:R-:W-:Y:S02]  /*0550*/  IMAD.WIDE R8, R17, 0x4, R6.reuse ;  /* 0x0000000411087825 */ /* 0x104fe400078e0206 */
[----:B------:R-:W2:Y:S02]  /*0560*/  LDG.E.CONSTANT R10, desc[UR6][R10.64] ;  /* 0x000000060a0a7981 */ /* 0x000ea4000c1e9900 */
[----:B------:R-:W-:Y:S02]  /*0570*/  IMAD.WIDE R6, R15, 0x4, R6 ;  /* 0x000000040f067825 */ /* 0x000fe400078e0206 */
[----:B------:R-:W2:Y:S02]  /*0580*/  LDG.E R15, desc[UR6][R8.64] ;  /* 0x00000006080f7981 */ /* 0x000ea4000c1e1900 */
[----:B-1----:R-:W-:Y:S02]  /*0590*/  IMAD.WIDE R4, R13, 0x4, R4 ;  /* 0x000000040d047825 */ /* 0x002fe400078e0204 */
[----:B------:R-:W3:Y:S04]  /*05a0*/  LDG.E R13, desc[UR6][R6.64] ;  /* 0x00000006060d7981 */ /* 0x000ee8000c1e1900 */
[----:B------:R2:W4:Y:S02]  /*05b0*/  LDG.E.CONSTANT R4, desc[UR6][R4.64] ;  /* 0x0000000604047981 */ /* 0x000524000c1e9900 */
[----:B--2---:R-:W-:-:S02]  /*05c0*/  HFMA2 R5, R15, -R10, -RZ ;  /* 0x8000000a0f057231 */ /* 0x004fc400001000ff */
[C---:B---3--:R-:W-:Y:S02]  /*05d0*/  HMUL2 R11, R13.reuse, R10 ;  /* 0x0000000a0d0b7232 */ /* 0x048fe40000000000 */
[-C--:B----4-:R-:W-:Y:S02]  /*05e0*/  HFMA2 R13, R13, R4.reuse, R5 ;  /* 0x000000040d0d7231 */ /* 0x090fe40000000005 */
[----:B------:R-:W-:-:S03]  /*05f0*/  HFMA2 R15, R15, R4, R11 ;  /* 0x000000040f0f7231 */ /* 0x000fc6000000000b */
[----:B------:R0:W-:Y:S04]  /*0600*/  STG.E desc[UR6][R6.64], R13 ;  /* 0x0000000d06007986 */ /* 0x0001e8000c101906 */
[----:B------:R0:W-:Y:S02]  /*0610*/  STG.E desc[UR6][R8.64], R15 ;  /* 0x0000000f08007986 */ /* 0x0001e4000c101906 */
.L_x_2:
[----:B------:R-:W-:Y:S05]  /*0620*/  BSYNC.RECONVERGENT B0 ;  /* 0x0000000000007941 */ /* 0x000fea0003800200 */
.L_x_1:
[----:B------:R-:W1:Y:S02]  /*0630*/  LDCU UR5, c[0x0][0x3a4] ;  /* 0x00007480ff0577ac */ /* 0x000e640008000800 */
[----:B-1----:R-:W-:-:S13]  /*0640*/  ISETP.GE.AND P0, PT, R3, UR5, PT ;  /* 0x0000000503007c0c */ /* 0x002fda000bf06270 */
[----:B------:R-:W-:Y:S05]  /*0650*/  @P0 EXIT ;  /* 0x000000000000094d */ /* 0x000fea0003800000 */
[----:B0-----:R-:W0:Y:S01]  /*0660*/  LDC R7, c[0x0][0x3b4] ;  /* 0x0000ed00ff077b82 */ /* 0x001e220000000800 */
[----:B------:R-:W1:Y:S01]  /*0670*/  S2R R6, SR_CTAID.Z ;  /* 0x0000000000067919 */ /* 0x000e620000002700 */
[----:B0-----:R-:W-:-:S13]  /*0680*/  ISETP.NE.AND P0, PT, R7, -0x1, PT ;  /* 0xffffffff0700780c */ /* 0x001fda0003f05270 */
[----:B-1----:R-:W-:Y:S05]  /*0690*/  @P0 BRA `(.L_x_5) ;  /* 0x0000000000140947 */ /* 0x002fea0003800000 */
[----:B------:R-:W0:Y:S02]  /*06a0*/  LDC.64 R4, c[0x0][0x3b8] ;  /* 0x0000ee00ff047b82 */ /* 0x000e240000000a00 */
[----:B0-----:R-:W-:-:S06]  /*06b0*/  IMAD.WIDE.U32 R4, R6, 0x4, R4 ;  /* 0x0000000406047825 */ /* 0x001fcc00078e0004 */
[----:B------:R-:W2:Y:S02]  /*06c0*/  LDG.E.CONSTANT R4, desc[UR6][R4.64] ;  /* 0x0000000604047981 */ /* 0x000ea4000c1e9900 */
[----:B--2---:R-:W-:Y:S01]  /*06d0*/  VIMNMX R0, PT, PT, RZ, R4, !PT ;  /* 0x00000004ff007248 */ /* 0x004fe20007fe0100 */
[----:B------:R-:W-:Y:S06]  /*06e0*/  BRA `(.L_x_6) ;  /* 0x0000000000207947 */ /* 0x000fec0003800000 */
.L_x_5:
[----:B------:R-:W0:Y:S02]  /*06f0*/  LDCU.64 UR10, c[0x0][0x3b8] ;  /* 0x00007700ff0a77ac */ /* 0x000e240008000a00 */
[----:B0-----:R-:W-:-:S04]  /*0700*/  UISETP.NE.U32.AND UP0, UPT, UR10, URZ, UPT ;  /* 0x000000ff0a00728c */ /* 0x001fc8000bf05070 */
[----:B------:R-:W-:-:S09]  /*0710*/  UISETP.NE.AND.EX UP0, UPT, UR11, URZ, UPT, UP0 ;  /* 0x000000ff0b00728c */ /* 0x000fd2000bf05300 */
[----:B------:R-:W-:Y:S05]  /*0720*/  BRA.U !UP0, `(.L_x_6) ;  /* 0x0000000108107547 */ /* 0x000fea000b800000 */
[----:B------:R-:W0:Y:S02]  /*0730*/  LDC.64 R4, c[0x0][0x3b8] ;  /* 0x0000ee00ff047b82 */ /* 0x000e240000000a00 */
[----:B0-----:R-:W-:-:S06]  /*0740*/  IMAD.WIDE.U32 R4, R6, 0x4, R4 ;  /* 0x0000000406047825 */ /* 0x001fcc00078e0004 */
[----:B------:R-:W2:Y:S02]  /*0750*/  LDG.E.CONSTANT R4, desc[UR6][R4.64] ;  /* 0x0000000604047981 */ /* 0x000ea4000c1e9900 */
[----:B--2---:R-:W-:-:S07]  /*0760*/  IMAD.IADD R0, R4, 0x1, R7 ;  /* 0x0000000104007824 */ /* 0x004fce00078e0207 */
.L_x_6:
[----:B------:R-:W0:Y:S01]  /*0770*/  LDC R10, c[0x0][0x3b0] ;  /* 0x0000ec00ff0a7b82 */ /* 0x000e220000000800 */
[----:B------:R-:W-:Y:S01]  /*0780*/  IABS R12, R3 ;  /* 0x00000003000c7213 */ /* 0x000fe20000000000 */
[----:B------:R-:W1:Y:S01]  /*0790*/  LDCU UR9, c[0x0][0x3a8] ;  /* 0x00007500ff0977ac */ /* 0x000e620008000800 */
[----:B0-----:R-:W-:-:S04]  /*07a0*/  IABS R8, R10 ;  /* 0x0000000a00087213 */ /* 0x001fc80000000000 */
[----:B------:R-:W0:Y:S08]  /*07b0*/  I2F.RP R7, R8 ;  /* 0x0000000800077306 */ /* 0x000e300000209400 */
[----:B0-----:R-:W0:Y:S02]  /*07c0*/  MUFU.RCP R7, R7 ;  /* 0x0000000700077308 */ /* 0x001e240000001000 */
[----:B0-----:R-:W-:-:S06]  /*07d0*/  IADD3 R4, PT, PT, R7, 0xffffffe, RZ ;  /* 0x0ffffffe07047810 */ /* 0x001fcc0007ffe0ff */
[----:B------:R0:W2:Y:S02]  /*07e0*/  F2I.FTZ.U32.TRUNC.NTZ R5, R4 ;  /* 0x0000000400057305 */ /* 0x0000a4000021f000 */
[----:B0-----:R-:W-:Y:S01]  /*07f0*/  MOV R4, RZ ;  /* 0x000000ff00047202 */ /* 0x001fe20000000f00 */
[----:B--2---:R-:W-:-:S04]  /*0800*/  IMAD.MOV R9, RZ, RZ, -R5 ;  /* 0x000000ffff097224 */ /* 0x004fc800078e0a05 */
[----:B------:R-:W-:-:S04]  /*0810*/  IMAD R9, R9, R8, RZ ;  /* 0x0000000809097224 */ /* 0x000fc800078e02ff */
[----:B------:R-:W-:Y:S01]  /*0820*/  IMAD.HI.U32 R5, R5, R9, R4 ;  /* 0x0000000905057227 */ /* 0x000fe200078e0004 */
[----:B------:R-:W-:-:S03]  /*0830*/  LOP3.LUT R4, R3, R10, RZ, 0x3c, !PT ;  /* 0x0000000a03047212 */ /* 0x000fc600078e3cff */
[----:B------:R-:W-:Y:S01]  /*0840*/  IMAD R3, R6, UR5, R3 ;  /* 0x0000000506037c24 */ /* 0x000fe2000f8e0203 */
[----:B------:R-:W-:Y:S01]  /*0850*/  ISETP.GE.AND P1, PT, R4, RZ, PT ;  /* 0x000000ff0400720c */ /* 0x000fe20003f26270 */
[----:B------:R-:W-:-:S04]  /*0860*/  IMAD.HI.U32 R5, R5, R12, RZ ;  /* 0x0000000c05057227 */ /* 0x000fc800078e00ff */
[----:B------:R-:W-:Y:S02]  /*0870*/  IMAD.MOV R7, RZ, RZ, -R5 ;  /* 0x000000ffff077224 */ /* 0x000fe400078e0a05 */
[----:B-1----:R-:W-:Y:S02]  /*0880*/  IMAD R3, R3, UR9, R2 ;  /* 0x0000000903037c24 */ /* 0x002fe4000f8e0202 */
[----:B------:R-:W-:-:S05]  /*0890*/  IMAD R7, R8, R7, R12 ;  /* 0x0000000708077224 */ /* 0x000fca00078e020c */
[----:B------:R-:W-:-:S13]  /*08a0*/  ISETP.GT.U32.AND P2, PT, R8, R7, PT ;  /* 0x000000070800720c */ /* 0x000fda0003f44070 */
[-C--:B------:R-:W-:Y:S01]  /*08b0*/  @!P2 IADD3 R7, PT, PT, R7, -R8.reuse, RZ ;  /* 0x800000080707a210 */ /* 0x080fe20007ffe0ff */
[----:B------:R-:W-:Y:S01]  /*08c0*/  @!P2 VIADD R5, R5, 0x1 ;  /* 0x000000010505a836 */ /* 0x000fe20000000000 */
[----:B------:R-:W-:Y:S02]  /*08d0*/  ISETP.NE.AND P2, PT, R10, RZ, PT ;  /* 0x000000ff0a00720c */ /* 0x000fe40003f45270 */
[----:B------:R-:W-:Y:S02]  /*08e0*/  ISETP.GE.U32.AND P0, PT, R7, R8, PT ;  /* 0x000000080700720c */ /* 0x000fe40003f06070 */
[----:B------:R-:W0:Y:S08]  /*08f0*/  LDC.64 R8, c[0x0][0x390] ;  /* 0x0000e400ff087b82 */ /* 0x000e300000000a00 */
[----:B------:R-:W1:Y:S03]  /*0900*/  LDC.64 R6, c[0x0][0x398] ;  /* 0x0000e600ff067b82 */ /* 0x000e660000000a00 */
[----:B------:R-:W-:-:S05]  /*0910*/  @P0 IADD3 R5, PT, PT, R5, 0x1, RZ ;  /* 0x0000000105050810 */ /* 0x000fca0007ffe0ff */
[----:B------:R-:W-:Y:S02]  /*0920*/  IMAD.MOV.U32 R11, RZ, RZ, R5 ;  /* 0x000000ffff0b7224 */ /* 0x000fe400078e0005 */
[----:B------:R-:W2:Y:S03]  /*0930*/  LDC.64 R4, c[0x0][0x388] ;  /* 0x0000e200ff047b82 */ /* 0x000ea60000000a00 */
[----:B------:R-:W-:Y:S02]  /*0940*/  @!P1 IADD3 R11, PT, PT, -R11, RZ, RZ ;  /* 0x000000ff0b0b9210 */ /* 0x000fe40007ffe1ff */
[----:B------:R-:W-:-:S04]  /*0950*/  @!P2 LOP3.LUT R11, RZ, R10, RZ, 0x33, !PT ;  /* 0x0000000aff0ba212 */ /* 0x000fc800078e33ff */
[----:B------:R-:W-:Y:S01]  /*0960*/  VIADDMNMX R11, R11, R0, RZ, !PT ;  /* 0x000000000b0b7246 */ /* 0x000fe200078001ff */
[C---:B------:R-:W-:Y:S01]  /*0970*/  VIADD R0, R3.reuse, UR4 ;  /* 0x0000000403007c36 */ /* 0x040fe20008000000 */
[----:B------:R-:W-:-:S03]  /*0980*/  LEA.HI R3, R3, R3, RZ, 0x1 ;  /* 0x0000000303037211 */ /* 0x000fc600078f08ff */
[----:B------:R-:W-:Y:S01]  /*0990*/  IMAD R11, R11, UR8, R2 ;  /* 0x000000080b0b7c24 */ /* 0x000fe2000f8e0202 */
[----:B------:R-:W-:Y:S02]  /*09a0*/  LEA.HI R0, R0, R0, RZ, 0x1 ;  /* 0x0000000000007211 */ /* 0x000fe400078f08ff */
[----:B------:R-:W-:Y:S02]  /*09b0*/  SHF.R.S32.HI R13, RZ, 0x1, R3 ;  /* 0x00000001ff0d7819 */ /* 0x000fe40000011403 */
[----:B------:R-:W-:Y:S02]  /*09c0*/  LEA.HI R11, R11, R11, RZ, 0x1 ;  /* 0x0000000b0b0b7211 */ /* 0x000fe400078f08ff */
[----:B------:R-:W-:Y:S02]  /*09d0*/  SHF.R.S32.HI R15, RZ, 0x1, R0 ;  /* 0x00000001ff0f7819 */ /* 0x000fe40000011400 */
[----:B------:R-:W-:-:S03]  /*09e0*/  SHF.R.S32.HI R11, RZ, 0x1, R11 ;  /* 0x00000001ff0b7819 */ /* 0x000fc6000001140b */
[----:B--2---:R-:W-:-:S04]  /*09f0*/  IMAD.WIDE R2, R15, 0x4, R4 ;  /* 0x000000040f027825 */ /* 0x004fc800078e0204 */
[----:B0-----:R-:W-:-:S04]  /*0a00*/  IMAD.WIDE R8, R11, 0x4, R8 ;  /* 0x000000040b087825 */ /* 0x001fc800078e0208 */
[----:B------:R-:W-:Y:S02]  /*0a10*/  IMAD.WIDE R4, R13, 0x4, R4 ;  /* 0x000000040d047825 */ /* 0x000fe400078e0204 */
[----:B------:R-:W2:Y:S02]  /*0a20*/  LDG.E.CONSTANT R8, desc[UR6][R8.64] ;  /* 0x0000000608087981 */ /* 0x000ea4000c1e9900 */
[----:B-1----:R-:W-:Y:S02]  /*0a30*/  IMAD.WIDE R6, R11, 0x4, R6 ;  /* 0x000000040b067825 */ /* 0x002fe400078e0206 */
[----:B------:R-:W2:Y:S04]  /*0a40*/  LDG.E R11, desc[UR6][R4.64] ;  /* 0x00000006040b7981 */ /* 0x000ea8000c1e1900 */
[----:B------:R-:W3:Y:S04]  /*0a50*/  LDG.E R13, desc[UR6][R2.64] ;  /* 0x00000006020d7981 */ /* 0x000ee8000c1e1900 */
[----:B------:R2:W4:Y:S02]  /*0a60*/  LDG.E.CONSTANT R6, desc[UR6][R6.64] ;  /* 0x0000000606067981 */ /* 0x000524000c1e9900 */
[----:B--2---:R-:W-:-:S02]  /*0a70*/  HFMA2 R7, R11, R8, -RZ ;  /* 0x000000080b077231 */ /* 0x004fc400001000ff */
[----:B---3--:R-:W-:-:S04]  /*0a80*/  HMUL2 R0, R13, -R8 ;  /* 0x800000080d007232 */ /* 0x008fc80000000000 */
[-C--:B----4-:R-:W-:Y:S02]  /*0a90*/  HFMA2 R11, R11, R6.reuse, R0 ;  /* 0x000000060b0b7231 */ /* 0x090fe40000000000 */
[----:B------:R-:W-:-:S03]  /*0aa0*/  HFMA2 R13, R13, R6, R7 ;  /* 0x000000060d0d7231 */ /* 0x000fc60000000007 */
[----:B------:R-:W-:Y:S04]  /*0ab0*/  STG.E desc[UR6][R4.64], R11 ;  /* 0x0000000b04007986 */ /* 0x000fe8000c101906 */
[----:B------:R-:W-:Y:S01]  /*0ac0*/  STG.E desc[UR6][R2.64], R13 ;  /* 0x0000000d02007986 */ /* 0x000fe2000c101906 */
[----:B------:R-:W-:Y:S05]  /*0ad0*/  EXIT ;  /* 0x000000000000794d */ /* 0x000fea0003800000 */
.L_x_0:
[----:B------:R-:W0:Y:S01]  /*0ae0*/  S2R R2, SR_CTAID.X ;  /* 0x0000000000027919 */ /* 0x000e220000002500 */
[----:B------:R-:W1:Y:S01]  /*0af0*/  LDCU UR4, c[0x0][0x3c8] ;  /* 0x00007900ff0477ac */ /* 0x000e620008000800 */
[----:B------:R-:W0:Y:S02]  /*0b00*/  S2R R3, SR_TID.X ;  /* 0x0000000000037919 */ /* 0x000e240000002100 */
[----:B0-----:R-:W-:-:S05]  /*0b10*/  LEA R2, R2, R3, 0x5 ;  /* 0x0000000302027211 */ /* 0x001fca00078e28ff */
[----:B------:R-:W-:-:S05]  /*0b20*/  IMAD.SHL.U32 R2, R2, 0x2, RZ ;  /* 0x0000000202027824 */ /* 0x000fca00078e00ff */
[----:B-1----:R-:W-:-:S13]  /*0b30*/  ISETP.GE.AND P0, PT, R2, UR4, PT ;  /* 0x0000000402007c0c */ /* 0x002fda000bf06270 */
        /* <DEDUP_REMOVED lines=18> */
.L_x_9:
[----:B------:R-:W0:Y:S01]  /*0c60*/  LDCU.64 UR10, c[0x0][0x3b8] ;  /* 0x00007700ff0a77ac */ /* 0x000e220008000a00 */
[----:B------:R-:W-:Y:S01]  /*0c70*/  MOV R7, UR12 ;  /* 0x0000000c00077c02 */ /* 0x000fe20008000f00 */
[----:B0-----:R-:W-:-:S04]  /*0c80*/  UISETP.NE.U32.AND UP0, UPT, UR10, URZ, UPT ;  /* 0x000000ff0a00728c */ /* 0x001fc8000bf05070 */
[----:B------:R-:W-:-:S09]  /*0c90*/  UISETP.NE.AND.EX UP0, UPT, UR11, URZ, UPT, UP0 ;  /* 0x000000ff0b00728c */ /* 0x000fd2000bf05300 */
[----:B------:R-:W-:Y:S05]  /*0ca0*/  BRA.U !UP0, `(.L_x_10) ;  /* 0x0000000108107547 */ /* 0x000fea000b800000 */
[----:B------:R-:W1:Y:S02]  /*0cb0*/  LDC.64 R4, c[0x0][0x3b8] ;  /* 0x0000ee00ff047b82 */ /* 0x000e640000000a00 */
[----:B-1----:R-:W-:-:S06]  /*0cc0*/  IMAD.WIDE.U32 R4, R6, 0x4, R4 ;  /* 0x0000000406047825 */ /* 0x002fcc00078e0004 */
[----:B------:R-:W2:Y:S02]  /*0cd0*/  LDG.E.CONSTANT R4, desc[UR6][R4.64] ;  /* 0x0000000604047981 */ /* 0x000ea4000c1e9900 */
[----:B--2---:R-:W-:-:S07]  /*0ce0*/  VIADD R7, R4, UR5 ;  /* 0x0000000504077c36 */ /* 0x004fce0008000000 */
.L_x_10:
[----:B------:R-:W0:Y:S01]  /*0cf0*/  LDC R8, c[0x0][0x3ac] ;  /* 0x0000eb00ff087b82 */ /* 0x000e220000000800 */
[----:B------:R-:W2:Y:S01]  /*0d00*/  LDCU UR5, c[0x0][0x3a8] ;  /* 0x00007500ff0577ac */ /* 0x000ea20008000800 */
[----:B-1----:R-:W-:-:S04]  /*0d10*/  IMAD R13, R6, UR8, R3 ;  /* 0x00000008060d7c24 */ /* 0x002fc8000f8e0203 */
[----:B--2---:R-:W-:Y:S01]  /*0d20*/  IMAD R13, R13, UR5, R2 ;  /* 0x000000050d0d7c24 */ /* 0x004fe2000f8e0202 */
[----:B0-----:R-:W-:-:S04]  /*0d30*/  IABS R9, R8 ;  /* 0x0000000800097213 */ /* 0x001fc80000000000 */
[----:B------:R-:W-:Y:S01]  /*0d40*/  LEA.HI R13, R13, R13, RZ, 0x1 ;  /* 0x0000000d0d0d7211 */ /* 0x000fe200078f08ff */
[----:B------:R-:W0:Y:S03]  /*0d50*/  I2F.RP R10, R9 ;  /* 0x00000009000a7306 */ /* 0x000e260000209400 */
[----:B------:R-:W-:-:S05]  /*0d60*/  SHF.R.S32.HI R15, RZ, 0x1, R13 ;  /* 0x00000001ff0f7819 */ /* 0x000fca000001140d */
[----:B0-----:R-:W0:Y:S02]  /*0d70*/  MUFU.RCP R10, R10 ;  /* 0x0000000a000a7308 */ /* 0x001e240000001000 */
[----:B0-----:R-:W-:-:S06]  /*0d80*/  IADD3 R4, PT, PT, R10, 0xffffffe, RZ ;  /* 0x0ffffffe0a047810 */ /* 0x001fcc0007ffe0ff */
[----:B------:R0:W1:Y:S02]  /*0d90*/  F2I.FTZ.U32.TRUNC.NTZ R5, R4 ;  /* 0x0000000400057305 */ /* 0x000064000021f000 */
[----:B0-----:R-:W-:Y:S01]  /*0da0*/  MOV R4, RZ ;  /* 0x000000ff00047202 */ /* 0x001fe20000000f00 */
[----:B-1----:R-:W-:-:S04]  /*0db0*/  IMAD.MOV R12, RZ, RZ, -R5 ;  /* 0x000000ffff0c7224 */ /* 0x002fc800078e0a05 */
[----:B------:R-:W-:Y:S01]  /*0dc0*/  IMAD R11, R12, R9, RZ ;  /* 0x000000090c0b7224 */ /* 0x000fe200078e02ff */
[----:B------:R-:W-:-:S03]  /*0dd0*/  IABS R12, R3 ;  /* 0x00000003000c7213 */ /* 0x000fc60000000000 */
[----:B------:R-:W-:Y:S01]  /*0de0*/  IMAD.HI.U32 R11, R5, R11, R4 ;  /* 0x0000000b050b7227 */ /* 0x000fe200078e0004 */
[----:B------:R-:W-:-:S04]  /*0df0*/  LOP3.LUT R4, R3, R8, RZ, 0x3c, !PT ;  /* 0x0000000803047212 */ /* 0x000fc800078e3cff */
[----:B------:R-:W-:Y:S01]  /*0e00*/  ISETP.GE.AND P0, PT, R4, RZ, PT ;  /* 0x000000ff0400720c */ /* 0x000fe20003f06270 */
[----:B------:R-:W-:-:S04]  /*0e10*/  IMAD.HI.U32 R11, R11, R12, RZ ;  /* 0x0000000c0b0b7227 */ /* 0x000fc800078e00ff */
[----:B------:R-:W-:-:S04]  /*0e20*/  IMAD.MOV R5, RZ, RZ, -R11 ;  /* 0x000000ffff057224 */ /* 0x000fc800078e0a0b */
[C---:B------:R-:W-:Y:S02]  /*0e30*/  IMAD R12, R9.reuse, R5, R12 ;  /* 0x00000005090c7224 */ /* 0x040fe400078e020c */
[----:B------:R-:W0:Y:S03]  /*0e40*/  LDC.64 R4, c[0x0][0x398] ;  /* 0x0000e600ff047b82 */ /* 0x000e260000000a00 */
[----:B------:R-:W-:-:S13]  /*0e50*/  ISETP.GT.U32.AND P2, PT, R9, R12, PT ;  /* 0x0000000c0900720c */ /* 0x000fda0003f44070 */
[-C--:B------:R-:W-:Y:S01]  /*0e60*/  @!P2 IADD3 R12, PT, PT, R12, -R9.reuse, RZ ;  /* 0x800000090c0ca210 */ /* 0x080fe20007ffe0ff */
[----:B------:R-:W-:Y:S01]  /*0e70*/  @!P2 VIADD R11, R11, 0x1 ;  /* 0x000000010b0ba836 */ /* 0x000fe20000000000 */
[----:B------:R-:W-:Y:S02]  /*0e80*/  ISETP.NE.AND P2, PT, R8, RZ, PT ;  /* 0x000000ff0800720c */ /* 0x000fe40003f45270 */
[----:B------:R-:W-:-:S13]  /*0e90*/  ISETP.GE.U32.AND P1, PT, R12, R9, PT ;  /* 0x000000090c00720c */ /* 0x000fda0003f26070 */
[----:B------:R-:W-:-:S05]  /*0ea0*/  @P1 IADD3 R11, PT, PT, R11, 0x1, RZ ;  /* 0x000000010b0b1810 */ /* 0x000fca0007ffe0ff */
[----:B------:R-:W-:Y:S02]  /*0eb0*/  IMAD.MOV.U32 R12, RZ, RZ, R11 ;  /* 0x000000ffff0c7224 */ /* 0x000fe400078e000b */
[----:B------:R-:W1:Y:S03]  /*0ec0*/  LDC.64 R10, c[0x0][0x380] ;  /* 0x0000e000ff0a7b82 */ /* 0x000e660000000a00 */
[----:B------:R-:W-:Y:S02]  /*0ed0*/  @!P0 IADD3 R12, PT, PT, -R12, RZ, RZ ;  /* 0x000000ff0c0c8210 */ /* 0x000fe40007ffe1ff */
[----:B------:R-:W-:-:S03]  /*0ee0*/  @!P2 LOP3.LUT R12, RZ, R8, RZ, 0x33, !PT ;  /* 0x00000008ff0ca212 */ /* 0x000fc600078e33ff */
[----:B------:R-:W2:Y:S01]  /*0ef0*/  LDC.64 R8, c[0x0][0x390] ;  /* 0x0000e400ff087b82 */ /* 0x000ea20000000a00 */
[----:B------:R-:W-:-:S05]  /*0f00*/  VIADDMNMX R7, R12, R7, RZ, !PT ;  /* 0x000000070c077246 */ /* 0x000fca00078001ff */
[----:B------:R-:W-:-:S05]  /*0f10*/  IMAD R7, R7, UR4, R2 ;  /* 0x0000000407077c24 */ /* 0x000fca000f8e0202 */
[----:B------:R-:W-:-:S04]  /*0f20*/  LEA.HI R7, R7, R7, RZ, 0x1 ;  /* 0x0000000707077211 */ /* 0x000fc800078f08ff */
[----:B------:R-:W-:Y:S01]  /*0f30*/  SHF.R.S32.HI R13, RZ, 0x1, R7 ;  /* 0x00000001ff0d7819 */ /* 0x000fe20000011407 */
[----:B-1----:R-:W-:-:S04]  /*0f40*/  IMAD.WIDE R6, R15, 0x4, R10 ;  /* 0x000000040f067825 */ /* 0x002fc800078e020a */
[C---:B0-----:R-:W-:Y:S01]  /*0f50*/  IMAD.WIDE R4, R13.reuse, 0x4, R4 ;  /* 0x000000040d047825 */ /* 0x041fe200078e0204 */
[----:B------:R-:W3:Y:S03]  /*0f60*/  LDG.E R11, desc[UR6][R6.64] ;  /* 0x00000006060b7981 */ /* 0x000ee6000c1e1900 */
[----:B--2---:R-:W-:Y:S02]  /*0f70*/  IMAD.WIDE R8, R13, 0x4, R8 ;  /* 0x000000040d087825 */ /* 0x004fe400078e0208 */
[----:B------:R-:W3:Y:S04]  /*0f80*/  LDG.E.CONSTANT R4, desc[UR6][R4.64] ;  /* 0x0000000604047981 */ /* 0x000ee8000c1e9900 */
[----:B------:R-:W2:Y:S01]  /*0f90*/  LDG.E.CONSTANT R8, desc[UR6][R8.64] ;  /* 0x0000000608087981 */ /* 0x000ea2000c1e9900 */
[----:B---3--:R-:W-:Y:S01]  /*0fa0*/  HMUL2 R5, R11, R4 ;  /* 0x000000040b057232 */ /* 0x008fe20000000000 */
[----:B------:R-:W-:-:S02]  /*0fb0*/  PRMT R4, R11, 0x5432, R11 ;  /* 0x000054320b047816 */ /* 0x000fc4000000000b */
[----:B--2---:R-:W-:-:S05]  /*0fc0*/  LOP3.LUT R10, R8, 0x8000, RZ, 0x3c, !PT ;  /* 0x00008000080a7812 */ /* 0x004fca00078e3cff */
[----:B------:R-:W-:-:S05]  /*0fd0*/  HFMA2 R11, R4, R10, R5 ;  /* 0x0000000a040b7231 */ /* 0x000fca0000000005 */
[----:B------:R0:W-:Y:S02]  /*0fe0*/  STG.E desc[UR6][R6.64], R11 ;  /* 0x0000000b06007986 */ /* 0x0001e4000c101906 */
.L_x_8:
[----:B------:R-:W-:Y:S05]  /*0ff0*/  BSYNC.RECONVERGENT B0 ;  /* 0x0000000000007941 */ /* 0x000fea0003800200 */
.L_x_7:
[----:B------:R-:W1:Y:S02]  /*1000*/  LDCU UR5, c[0x0][0x3a4] ;  /* 0x00007480ff0577ac */ /* 0x000e640008000800 */
[----:B-1----:R-:W-:-:S13]  /*1010*/  ISETP.GE.AND P0, PT, R3, UR5, PT ;  /* 0x0000000503007c0c */ /* 0x002fda000bf06270 */
[----:B------:R-:W-:Y:S05]  /*1020*/  @P0 EXIT ;  /* 0x000000000000094d */ /* 0x000fea0003800000 */
[----:B------:R-:W1:Y:S01]  /*1030*/  LDC R5, c[0x0][0x3b4] ;  /* 0x0000ed00ff057b82 */ /* 0x000e620000000800 */
[----:B------:R-:W2:Y:S01]  /*1040*/  S2R R4, SR_CTAID.Z ;  /* 0x0000000000047919 */ /* 0x000ea20000002700 */
[----:B-1----:R-:W-:-:S13]  /*1050*/  ISETP.NE.AND P0, PT, R5, -0x1, PT ;  /* 0xffffffff0500780c */ /* 0x002fda0003f05270 */
[----:B--2---:R-:W-:Y:S05]  /*1060*/  @P0 BRA `(.L_x_11) ;  /* 0x0000000000140947 */ /* 0x004fea0003800000 */
[----:B0-----:R-:W0:Y:S02]  /*1070*/  LDC.64 R6, c[0x0][0x3b8] ;  /* 0x0000ee00ff067b82 */ /* 0x001e240000000a00 */
[----:B0-----:R-:W-:-:S06]  /*1080*/  IMAD.WIDE.U32 R6, R4, 0x4, R6 ;  /* 0x0000000404067825 */ /* 0x001fcc00078e0006 */
[----:B------:R-:W2:Y:S02]  /*1090*/  LDG.E.CONSTANT R6, desc[UR6][R6.64] ;  /* 0x0000000606067981 */ /* 0x000ea4000c1e9900 */
[----:B--2---:R-:W-:Y:S01]  /*10a0*/  VIMNMX R0, PT, PT, RZ, R6, !PT ;  /* 0x00000006ff007248 */ /* 0x004fe20007fe0100 */
[----:B------:R-:W-:Y:S06]  /*10b0*/  BRA `(.L_x_12) ;  /* 0x0000000000207947 */ /* 0x000fec0003800000 */
.L_x_11:
[----:B------:R-:W1:Y:S02]  /*10c0*/  LDCU.64 UR8, c[0x0][0x3b8] ;  /* 0x00007700ff0877ac */ /* 0x000e640008000a00 */
[----:B-1----:R-:W-:-:S04]  /*10d0*/  UISETP.NE.U32.AND UP0, UPT, UR8, URZ, UPT ;  /* 0x000000ff0800728c */ /* 0x002fc8000bf05070 */
[----:B------:R-:W-:-:S09]  /*10e0*/  UISETP.NE.AND.EX UP0, UPT, UR9, URZ, UPT, UP0 ;  /* 0x000000ff0900728c */ /* 0x000fd2000bf05300 */
[----:B------:R-:W-:Y:S05]  /*10f0*/  BRA.U !UP0, `(.L_x_12) ;  /* 0x0000000108107547 */ /* 0x000fea000b800000 */
[----:B0-----:R-:W0:Y:S02]  /*1100*/  LDC.64 R6, c[0x0][0x3b8] ;  /* 0x0000ee00ff067b82 */ /* 0x001e240000000a00 */
[----:B0-----:R-:W-:-:S06]  /*1110*/  IMAD.WIDE.U32 R6, R4, 0x4, R6 ;  /* 0x0000000404067825 */ /* 0x001fcc00078e0006 */
[----:B------:R-:W2:Y:S02]  /*1120*/  LDG.E.CONSTANT R6, desc[UR6][R6.64] ;  /* 0x0000000606067981 */ /* 0x000ea4000c1e9900 */
[----:B--2---:R-:W-:-:S07]  /*1130*/  IMAD.IADD R0, R6, 0x1, R5 ;  /* 0x0000000106007824 */ /* 0x004fce00078e0205 */
.L_x_12:
[----:B------:R-:W1:Y:S01]  /*1140*/  LDC R8, c[0x0][0x3b0] ;  /* 0x0000ec00ff087b82 */ /* 0x000e620000000800 */
[----:B------:R-:W2:Y:S01]  /*1150*/  LDCU UR8, c[0x0][0x3a8] ;  /* 0x00007500ff0877ac */ /* 0x000ea20008000800 */
[----:B-1----:R-:W-:-:S04]  /*1160*/  IABS R5, R8 ;  /* 0x0000000800057213 */ /* 0x002fc80000000000 */
[----:B------:R-:W1:Y:S08]  /*1170*/  I2F.RP R9, R5 ;  /* 0x0000000500097306 */ /* 0x000e700000209400 */
[----:B-1----:R-:W0:Y:S02]  /*1180*/  MUFU.RCP R9, R9 ;  /* 0x0000000900097308 */ /* 0x002e240000001000 */
[----:B0-----:R-:W-:-:S06]  /*1190*/  IADD3 R6, PT, PT, R9, 0xffffffe, RZ ;  /* 0x0ffffffe09067810 */ /* 0x001fcc0007ffe0ff */
[----:B------:R0:W1:Y:S02]  /*11a0*/  F2I.FTZ.U32.TRUNC.NTZ R7, R6 ;  /* 0x0000000600077305 */ /* 0x000064000021f000 */
[----:B0-----:R-:W-:Y:S01]  /*11b0*/  MOV R6, RZ ;  /* 0x000000ff00067202 */ /* 0x001fe20000000f00 */
[----:B-1----:R-:W-:-:S04]  /*11c0*/  IMAD.MOV R10, RZ, RZ, -R7 ;  /* 0x000000ffff0a7224 */ /* 0x002fc800078e0a07 */
[----:B------:R-:W-:Y:S01]  /*11d0*/  IMAD R11, R10, R5, RZ ;  /* 0x000000050a0b7224 */ /* 0x000fe200078e02ff */
[----:B------:R-:W-:-:S03]  /*11e0*/  IABS R10, R3 ;  /* 0x00000003000a7213 */ /* 0x000fc60000000000 */
[----:B------:R-:W-:-:S06]  /*11f0*/  IMAD.HI.U32 R11, R7, R11, R6 ;  /* 0x0000000b070b7227 */ /* 0x000fcc00078e0006 */
        /* <DEDUP_REMOVED lines=8> */
[----:B------:R-:W-:Y:S02]  /*1280*/  ISETP.GE.U32.AND P1, PT, R10, R5, PT ;  /* 0x000000050a00720c */ /* 0x000fe40003f26070 */
[----:B------:R-:W-:Y:S01]  /*1290*/  LOP3.LUT R5, R3, R8, RZ, 0x3c, !PT ;  /* 0x0000000803057212 */ /* 0x000fe200078e3cff */
[----:B------:R-:W-:-:S03]  /*12a0*/  IMAD R3, R4, UR5, R3 ;  /* 0x0000000504037c24 */ /* 0x000fc6000f8e0203 */
[----:B------:R-:W-:Y:S01]  /*12b0*/  ISETP.GE.AND P0, PT, R5, RZ, PT ;  /* 0x000000ff0500720c */ /* 0x000fe20003f06270 */
[----:B--2---:R-:W-:-:S05]  /*12c0*/  IMAD R3, R3, UR8, R2 ;  /* 0x0000000803037c24 */ /* 0x004fca000f8e0202 */
[----:B------:R-:W-:Y:S02]  /*12d0*/  LEA.HI R3, R3, R3, RZ, 0x1 ;  /* 0x0000000303037211 */ /* 0x000fe400078f08ff */
[----:B------:R-:W-:Y:S02]  /*12e0*/  @P1 IADD3 R11, PT, PT, R11, 0x1, RZ ;  /* 0x000000010b0b1810 */ /* 0x000fe40007ffe0ff */
[----:B------:R-:W-:-:S03]  /*12f0*/  SHF.R.S32.HI R3, RZ, 0x1, R3 ;  /* 0x00000001ff037819 */ /* 0x000fc60000011403 */
        /* <DEDUP_REMOVED lines=19> */
[----:B------:R-:W-:Y:S01]  /*1430*/  STG.E desc[UR6][R10.64], R3 ;  /* 0x000000030a007986 */ /* 0x000fe2000c101906 */
[----:B------:R-:W-:Y:S05]  /*1440*/  EXIT ;  /* 0x000000000000794d */ /* 0x000fea0003800000 */
.L_x_13:
[----:B------:R-:W-:-:S00]  /*1450*/  BRA `(.L_x_13) ;  /* 0xfffffffc00fc7947 */ /* 0x000fc0000383ffff */
[----:B------:R-:W-:-:S00]  /*1460*/  NOP ;  /* 0x0000000000007918 */ /* 0x000fc00000000000 */
        /* <DEDUP_REMOVED lines=9> */
.L_x_20:


//--------------------- .text._Z16rope_cuda_kernelP6__halfPKS_S2_iiiiPKiibi --------------------------
	.section	.text._Z16rope_cuda_kernelP6__halfPKS_S2_iiiiPKiibi,"ax",@progbits
	.align	128
        .global         _Z16rope_cuda_kernelP6__halfPKS_S2_iiiiPKiibi
        .type           _Z16rope_cuda_kernelP6__halfPKS_S2_iiiiPKiibi,@function
        .size           _Z16rope_cuda_kernelP6__halfPKS_S2_iiiiPKiibi,(.L_x_21 - _Z16rope_cuda_kernelP6__halfPKS_S2_iiiiPKiibi)
        .other          _Z16rope_cuda_kernelP6__halfPKS_S2_iiiiPKiibi,@"STO_CUDA_ENTRY STV_DEFAULT"
_Z16rope_cuda_kernelP6__halfPKS_S2_iiiiPKiibi:
.text._Z16rope_cuda_kernelP6__halfPKS_S2_iiiiPKiibi:
        /* <DEDUP_REMOVED lines=19> */
[----:B------:R-:W1:Y:S07]  /*0130*/  LDCU UR9, c[0x0][0x398] ;  /* 0x00007300ff0977ac */ /* 0x000e6e0008000800 */
[----:B------:R-:W0:Y:S02]  /*0140*/  LDC R2, c[0x0][0x3b0] ;  /* 0x0000ec00ff027b82 */ /* 0x000e240000000800 */
[----:B0-----:R-:W-:-:S05]  /*0150*/  IMAD R5, R2, UR5, R5 ;  /* 0x0000000502057c24 */ /* 0x001fca000f8e0205 */
[----:B-1----:R-:W-:-:S13]  /*0160*/  ISETP.GE.AND P0, PT, R5, UR9, PT ;  /* 0x0000000905007c0c */ /* 0x002fda000bf06270 */
[----:B------:R-:W-:Y:S05]  /*0170*/  @P0 EXIT ;  /* 0x000000000000094d */ /* 0x000fea0003800000 */
[----:B------:R-:W0:Y:S01]  /*0180*/  LDC R7, c[0x0][0x3a4] ;  /* 0x0000e900ff077b82 */ /* 0x000e220000000800 */
        /* <DEDUP_REMOVED lines=8> */
.L_x_15:
        /* <DEDUP_REMOVED lines=8> */
.L_x_16:
[----:B------:R-:W0:Y:S01]  /*0290*/  LDC R10, c[0x0][0x3a0] ;  /* 0x0000e800ff0a7b82 */ /* 0x000e220000000800 */
[----:B------:R-:W-:Y:S01]  /*02a0*/  IABS R11, R5 ;  /* 0x00000005000b7213 */ /* 0x000fe20000000000 */
[----:B------:R-:W1:Y:S01]  /*02b0*/  LDCU UR5, c[0x0][0x39c] ;  /* 0x00007380ff0577ac */ /* 0x000e620008000800 */
[----:B0-----:R-:W-:-:S04]  /*02c0*/  IABS R8, R10 ;  /* 0x0000000a00087213 */ /* 0x001fc80000000000 */
[----:B------:R-:W0:Y:S08]  /*02d0*/  I2F.RP R7, R8 ;  /* 0x0000000800077306 */ /* 0x000e300000209400 */
[----:B0-----:R-:W0:Y:S02]  /*02e0*/  MUFU.RCP R7, R7 ;  /* 0x0000000700077308 */ /* 0x001e240000001000 */
[----:B0-----:R-:W-:-:S06]  /*02f0*/  VIADD R2, R7, 0xffffffe ;  /* 0x0ffffffe07027836 */ /* 0x001fcc0000000000 */
[----:B------:R0:W2:Y:S02]  /*0300*/  F2I.FTZ.U32.TRUNC.NTZ R3, R2 ;  /* 0x0000000200037305 */ /* 0x0000a4000021f000 */
[----:B0-----:R-:W-:Y:S01]  /*0310*/  IMAD.MOV.U32 R2, RZ, RZ, RZ ;  /* 0x000000ffff027224 */ /* 0x001fe200078e00ff */
[----:B--2---:R-:W-:-:S05]  /*0320*/  IADD3 R9, PT, PT, RZ, -R3, RZ ;  /* 0x80000003ff097210 */ /* 0x004fca0007ffe0ff */
[----:B------:R-:W-:-:S04]  /*0330*/  IMAD R9, R9, R8, RZ ;  /* 0x0000000809097224 */ /* 0x000fc800078e02ff */
[----:B------:R-:W-:Y:S01]  /*0340*/  IMAD.HI.U32 R3, R3, R9, R2 ;  /* 0x0000000903037227 */ /* 0x000fe200078e0002 */
[----:B------:R-:W-:-:S03]  /*0350*/  LOP3.LUT R2, R5, R10, RZ, 0x3c, !PT ;  /* 0x0000000a05027212 */ /* 0x000fc600078e3cff */
[----:B------:R-:W-:Y:S01]  /*0360*/  IMAD.MOV.U32 R9, RZ, RZ, R11 ;  /* 0x000000ffff097224 */ /* 0x000fe200078e000b */
[----:B------:R-:W-:Y:S01]  /*0370*/  ISETP.GE.AND P1, PT, R2, RZ, PT ;  /* 0x000000ff0200720c */ /* 0x000fe20003f26270 */
[----:B------:R-:W-:Y:S02]  /*0380*/  IMAD R5, R6, UR9, R5 ;  /* 0x0000000906057c24 */ /* 0x000fe4000f8e0205 */
[----:B------:R-:W-:-:S04]  /*0390*/  IMAD.HI.U32 R3, R3, R9, RZ ;  /* 0x0000000903037227 */ /* 0x000fc800078e00ff */
[----:B-1----:R-:W-:Y:S01]  /*03a0*/  IMAD R5, R5, UR5, R4 ;  /* 0x0000000505057c24 */ /* 0x002fe2000f8e0204 */
[----:B------:R-:W-:-:S05]  /*03b0*/  IADD3 R7, PT, PT, -R3, RZ, RZ ;  /* 0x000000ff03077210 */ /* 0x000fca0007ffe1ff */
[----:B------:R-:W-:-:S05]  /*03c0*/  IMAD R7, R8, R7, R9 ;  /* 0x0000000708077224 */ /* 0x000fca00078e0209 */
[----:B------:R-:W-:-:S13]  /*03d0*/  ISETP.GT.U32.AND P2, PT, R8, R7, PT ;  /* 0x000000070800720c */ /* 0x000fda0003f44070 */
[----:B------:R-:W-:Y:S01]  /*03e0*/  @!P2 IMAD.IADD R7, R7, 0x1, -R8 ;  /* 0x000000010707a824 */ /* 0x000fe200078e0a08 */
[----:B------:R-:W-:Y:S02]  /*03f0*/  @!P2 IADD3 R3, PT, PT, R3, 0x1, RZ ;  /* 0x000000010303a810 */ /* 0x000fe40007ffe0ff */
[----:B------:R-:W-:Y:S02]  /*0400*/  ISETP.NE.AND P2, PT, R10, RZ, PT ;  /* 0x000000ff0a00720c */ /* 0x000fe40003f45270 */
[----:B------:R-:W-:Y:S02]  /*0410*/  ISETP.GE.U32.AND P0, PT, R7, R8, PT ;  /* 0x000000080700720c */ /* 0x000fe40003f06070 */
[----:B------:R-:W0:Y:S08]  /*0420*/  LDC.64 R8, c[0x0][0x388] ;  /* 0x0000e200ff087b82 */ /* 0x000e300000000a00 */
[----:B------:R-:W1:Y:S03]  /*0430*/  LDC.64 R6, c[0x0][0x390] ;  /* 0x0000e400ff067b82 */ /* 0x000e660000000a00 */
[----:B------:R-:W-:-:S05]  /*0440*/  @P0 VIADD R3, R3, 0x1 ;  /* 0x0000000103030836 */ /* 0x000fca0000000000 */
[----:B------:R-:W-:Y:S02]  /*0450*/  MOV R11, R3 ;  /* 0x00000003000b7202 */ /* 0x000fe40000000f00 */
[----:B------:R-:W2:Y:S03]  /*0460*/  LDC.64 R2, c[0x0][0x380] ;  /* 0x0000e000ff027b82 */ /* 0x000ea60000000a00 */
[----:B------:R-:W-:Y:S01]  /*0470*/  @!P1 IMAD.MOV R11, RZ, RZ, -R11 ;  /* 0x000000ffff0b9224 */ /* 0x000fe200078e0a0b */
[----:B------:R-:W-:-:S04]  /*0480*/  @!P2 LOP3.LUT R11, RZ, R10, RZ, 0x33, !PT ;  /* 0x0000000aff0ba212 */ /* 0x000fc800078e33ff */
[----:B------:R-:W-:Y:S02]  /*0490*/  VIADDMNMX R11, R11, R0, RZ, !PT ;  /* 0x000000000b0b7246 */ /* 0x000fe400078001ff */
[C---:B------:R-:W-:Y:S02]  /*04a0*/  IADD3 R0, PT, PT, R5.reuse, UR4, RZ ;  /* 0x0000000405007c10 */ /* 0x040fe4000fffe0ff */
[----:B------:R-:W-:Y:S01]  /*04b0*/  LEA.HI R5, R5, R5, RZ, 0x1 ;  /* 0x0000000505057211 */ /* 0x000fe200078f08ff */
[----:B------:R-:W-:Y:S01]  /*04c0*/  IMAD R11, R11, UR8, R4 ;  /* 0x000000080b0b7c24 */ /* 0x000fe2000f8e0204 */
[----:B------:R-:W-:Y:S02]  /*04d0*/  LEA.HI R0, R0, R0, RZ, 0x1 ;  /* 0x0000000000007211 */ /* 0x000fe400078f08ff */
[----:B------:R-:W-:Y:S02]  /*04e0*/  SHF.R.S32.HI R13, RZ, 0x1, R5 ;  /* 0x00000001ff0d7819 */ /* 0x000fe40000011405 */
[----:B------:R-:W-:-:S02]  /*04f0*/  LEA.HI R11, R11, R11, RZ, 0x1 ;  /* 0x0000000b0b0b7211 */ /* 0x000fc400078f08ff */
        /* <DEDUP_REMOVED lines=9> */
[----:B------:R3:W4:Y:S01]  /*0590*/  LDG.E.CONSTANT R6, desc[UR6][R6.64] ;  /* 0x0000000606067981 */ /* 0x000722000c1e9900 */
[----:B--2---:R-:W-:-:S02]  /*05a0*/  HFMA2 R0, R13, -R8, -RZ ;  /* 0x800000080d007231 */ /* 0x004fc400001000ff */
[C---:B---3--:R-:W-:Y:S02]  /*05b0*/  HMUL2 R7, R11.reuse, R8 ;  /* 0x000000080b077232 */ /* 0x048fe40000000000 */
[-C--:B----4-:R-:W-:Y:S02]  /*05c0*/  HFMA2 R11, R11, R6.reuse, R0 ;  /* 0x000000060b0b7231 */ /* 0x090fe40000000000 */
[----:B------:R-:W-:-:S03]  /*05d0*/  HFMA2 R13, R13, R6, R7 ;  /* 0x000000060d0d7231 */ /* 0x000fc60000000007 */
[----:B------:R-:W-:Y:S04]  /*05e0*/  STG.E desc[UR6][R2.64], R11 ;  /* 0x0000000b02007986 */ /* 0x000fe8000c101906 */
[----:B------:R-:W-:Y:S01]  /*05f0*/  STG.E desc[UR6][R4.64], R13 ;  /* 0x0000000d04007986 */ /* 0x000fe2000c101906 */
[----:B------:R-:W-:Y:S05]  /*0600*/  EXIT ;  /* 0x000000000000794d */ /* 0x000fea0003800000 */
.L_x_14:
[----:B------:R-:W0:Y:S01]  /*0610*/  S2R R2, SR_CTAID.X ;  /* 0x0000000000027919 */ /* 0x000e220000002500 */
[----:B------:R-:W1:Y:S01]  /*0620*/  LDCU UR4, c[0x0][0x3b8] ;  /* 0x00007700ff0477ac */ /* 0x000e620008000800 */
[----:B------:R-:W0:Y:S02]  /*0630*/  S2R R3, SR_TID.X ;  /* 0x0000000000037919 */ /* 0x000e240000002100 */
[----:B0-----:R-:W-:-:S05]  /*0640*/  IMAD R2, R2, 0x20, R3 ;  /* 0x0000002002027824 */ /* 0x001fca00078e0203 */
[----:B------:R-:W-:-:S04]  /*0650*/  SHF.L.U32 R2, R2, 0x1, RZ ;  /* 0x0000000102027819 */ /* 0x000fc800000006ff */
[----:B-1----:R-:W-:-:S13]  /*0660*/  ISETP.GE.AND P0, PT, R2, UR4, PT ;  /* 0x0000000402007c0c */ /* 0x002fda000bf06270 */
        /* <DEDUP_REMOVED lines=17> */
.L_x_17:
        /* <DEDUP_REMOVED lines=8> */
.L_x_18:
[----:B------:R-:W0:Y:S01]  /*0800*/  LDC R9, c[0x0][0x3a0] ;  /* 0x0000e800ff097b82 */ /* 0x000e220000000800 */
[----:B------:R-:W1:Y:S01]  /*0810*/  LDCU UR5, c[0x0][0x39c] ;  /* 0x00007380ff0577ac */ /* 0x000e620008000800 */
[----:B------:R-:W-:-:S04]  /*0820*/  IMAD R3, R3, UR8, R4 ;  /* 0x0000000803037c24 */ /* 0x000fc8000f8e0204 */
[----:B-1----:R-:W-:Y:S01]  /*0830*/  IMAD R3, R3, UR5, R2 ;  /* 0x0000000503037c24 */ /* 0x002fe2000f8e0202 */
        /* <DEDUP_REMOVED lines=21> */
[----:B------:R-:W-:-:S04]  /*0990*/  LOP3.LUT R5, R4, R9, RZ, 0x3c, !PT ;  /* 0x0000000904057212 */ /* 0x000fc800078e3cff */
[----:B------:R-:W-:-:S07]  /*09a0*/  ISETP.GE.AND P0, PT, R5, RZ, PT ;  /* 0x000000ff0500720c */ /* 0x000fce0003f06270 */
        /* <DEDUP_REMOVED lines=22> */
.L_x_19:
        /* <DEDUP_REMOVED lines=15> */
.L_x_21:


//--------------------- .nv.shared.reserved.0     --------------------------
	.section	.nv.shared.reserved.0,"aw",@nobits
	.weak		__nv_reservedSMEM_offset_0_alias
	.size		__nv_reservedSMEM_offset_0_alias, 0, 64
	.other		__nv_reservedSMEM_offset_0_alias,@"STO_CUDA_RESERVED_SHARED STV_DEFAULT"
__nv_reservedSMEM_offset_0_alias:
	.zero		0
	.zero		64


//--------------------- .nv.global                --------------------------
	.section	.nv.global,"aw",@nobits
.nv.global:
	.type		_ZN37_INTERNAL_dc3b6eab_7_rope_cu_329c565b4cuda3std3__48in_placeE,@object
	.size		_ZN37_INTERNAL_dc3b6eab_7_rope_cu_329c565b4cuda3std3__48in_placeE,(_ZN37_INTERNAL_dc3b6eab_7_rope_cu_329c565b4cuda3std6ranges3__45__cpo8distanceE - _ZN37_INTERNAL_dc3b6eab_7_rope_cu_329c565b4cuda3std3__48in_placeE)
_ZN37_INTERNAL_dc3b6eab_7_rope_cu_329c565b4cuda3std3__48in_placeE:
	.zero		1
	.type		_ZN37_INTERNAL_dc3b6eab_7_rope_cu_329c565b4cuda3std6ranges3__45__cpo8distanceE,@object
	.size		_ZN37_INTERNAL_dc3b6eab_7_rope_cu_329c565b4cuda3std6ranges3__45__cpo8distanceE,(_ZN37_INTERNAL_dc3b6eab_7_rope_cu_329c565b4cuda3std3__45__cpo6cbeginE - _ZN37_INTERNAL_dc3b6eab_7_rope_cu_329c565b4cuda3std6ranges3__45__cpo8distanceE)
_ZN37_INTERNAL_dc3b6eab_7_rope_cu_329c565b4cuda3std6ranges3__45__cpo8distanceE:
	.zero		1
	.type		_ZN37_INTERNAL_dc3b6eab_7_rope_cu_329c565b4cuda3std3__45__cpo6cbeginE,@object
	.size		_ZN37_INTERNAL_dc3b6eab_7_rope_cu_329c565b4cuda3std3__45__cpo6cbeginE,(_ZN37_INTERNAL_dc3b6eab_7_rope_cu_329c565b4cuda3std6ranges3__45__cpo7advanceE - _ZN37_INTERNAL_dc3b6eab_7_rope_cu_329c565b4cuda3std3__45__cpo6cbeginE)
_ZN37_INTERNAL_dc3b6eab_7_rope_cu_329c565b4cuda3std3__45__cpo6cbeginE:
	.zero		1
	.type		_ZN37_INTERNAL_dc3b6eab_7_rope_cu_329c565b4cuda3std6ranges3__45__cpo7advanceE,@object
	.size		_ZN37_INTERNAL_dc3b6eab_7_rope_cu_329c565b4cuda3std6ranges3__45__cpo7advanceE,(_ZN37_INTERNAL_dc3b6eab_7_rope_cu_329c565b4cuda3std3__45__cpo7crbeginE - _ZN37_INTERNAL_dc3b6eab_7_rope_cu_329c565b4cuda3std6ranges3__45__cpo7advanceE)
_ZN37_INTERNAL_dc3b6eab_7_rope_cu_329c565b4cuda3std6ranges3__45__cpo7advanceE:
	.zero		1
	.type		_ZN37_INTERNAL_dc3b6eab_7_rope_cu_329c565b4cuda3std3__45__cpo7crbeginE,@object
	.size		_ZN37_INTERNAL_dc3b6eab_7_rope_cu_329c565b4cuda3std3__45__cpo7crbeginE,(_ZN37_INTERNAL_dc3b6eab_7_rope_cu_329c565b4cuda3std6ranges3__45__cpo4dataE - _ZN37_INTERNAL_dc3b6eab_7_rope_cu_329c565b4cuda3std3__45__cpo7crbeginE)
_ZN37_INTERNAL_dc3b6eab_7_rope_cu_329c565b4cuda3std3__45__cpo7crbeginE:
	.zero		1
	.type		_ZN37_INTERNAL_dc3b6eab_7_rope_cu_329c565b4cuda3std6ranges3__45__cpo4dataE,@object
	.size		_ZN37_INTERNAL_dc3b6eab_7_rope_cu_329c565b4cuda3std6ranges3__45__cpo4dataE,(_ZN37_INTERNAL_dc3b6eab_7_rope_cu_329c565b4cuda3std6ranges3__45__cpo5beginE - _ZN37_INTERNAL_dc3b6eab_7_rope_cu_329c565b4cuda3std6ranges3__45__cpo4dataE)
_ZN37_INTERNAL_dc3b6eab_7_rope_cu_329c565b4cuda3std6ranges3__45__cpo4dataE:
	.zero		1
	.type		_ZN37_INTERNAL_dc3b6eab_7_rope_cu_329c565b4cuda3std6ranges3__45__cpo5beginE,@object
	.size		_ZN37_INTERNAL_dc3b6eab_7_rope_cu_329c565b4cuda3std6ranges3__45__cpo5beginE,(_ZN37_INTERNAL_dc3b6eab_7_rope_cu_329c565b4cuda3std3__439_GLOBAL__N__dc3b6eab_7_rope_cu_329c565b6ignoreE - _ZN37_INTERNAL_dc3b6eab_7_rope_cu_329c565b4cuda3std6ranges3__45__cpo5beginE)
_ZN37_INTERNAL_dc3b6eab_7_rope_cu_329c565b4cuda3std6ranges3__45__cpo5beginE:
	.zero		1
	.type		_ZN37_INTERNAL_dc3b6eab_7_rope_cu_329c565b4cuda3std3__439_GLOBAL__N__dc3b6eab_7_rope_cu_329c565b6ignoreE,@object
	.size		_ZN37_INTERNAL_dc3b6eab_7_rope_cu_329c565b4cuda3std3__439_GLOBAL__N__dc3b6eab_7_rope_cu_329c565b6ignoreE,(_ZN37_INTERNAL_dc3b6eab_7_rope_cu_329c565b4cuda3std6ranges3__45__cpo4sizeE - _ZN37_INTERNAL_dc3b6eab_7_rope_cu_329c565b4cuda3std3__439_GLOBAL__N__dc3b6eab_7_rope_cu_329c565b6ignoreE)
_ZN37_INTERNAL_dc3b6eab_7_rope_cu_329c565b4cuda3std3__439_GLOBAL__N__dc3b6eab_7_rope_cu_329c565b6ignoreE:
	.zero		1
	.type		_ZN37_INTERNAL_dc3b6eab_7_rope_cu_329c565b4cuda3std6ranges3__45__cpo4sizeE,@object
	.size		_ZN37_INTERNAL_dc3b6eab_7_rope_cu_329c565b4cuda3std6ranges3__45__cpo4sizeE,(_ZN37_INTERNAL_dc3b6eab_7_rope_cu_329c565b4cuda3std3__45__cpo5beginE - _ZN37_INTERNAL_dc3b6eab_7_rope_cu_329c565b4cuda3std6ranges3__45__cpo4sizeE)
_ZN37_INTERNAL_dc3b6eab_7_rope_cu_329c565b4cuda3std6ranges3__45__cpo4sizeE:
	.zero		1
	.type		_ZN37_INTERNAL_dc3b6eab_7_rope_cu_329c565b4cuda3std3__45__cpo5beginE,@object
	.size		_ZN37_INTERNAL_dc3b6eab_7_rope_cu_329c565b4cuda3std3__45__cpo5beginE,(_ZN37_INTERNAL_dc3b6eab_7_rope_cu_329c565b4cuda3std6ranges3__45__cpo6cbeginE - _ZN37_INTERNAL_dc3b6eab_7_rope_cu_329c565b4cuda3std3__45__cpo5beginE)
_ZN37_INTERNAL_dc3b6eab_7_rope_cu_329c565b4cuda3std3__45__cpo5beginE:
	.zero		1
	.type		_ZN37_INTERNAL_dc3b6eab_7_rope_cu_329c565b4cuda3std6ranges3__45__cpo6cbeginE,@object
	.size		_ZN37_INTERNAL_dc3b6eab_7_rope_cu_329c565b4cuda3std6ranges3__45__cpo6cbeginE,(_ZN37_INTERNAL_dc3b6eab_7_rope_cu_329c565b4cuda3std3__45__cpo6rbeginE - _ZN37_INTERNAL_dc3b6eab_7_rope_cu_329c565b4cuda3std6ranges3__45__cpo6cbeginE)
_ZN37_INTERNAL_dc3b6eab_7_rope_cu_329c565b4cuda3std6ranges3__45__cpo6cbeginE:
	.zero		1
	.type		_ZN37_INTERNAL_dc3b6eab_7_rope_cu_329c565b4cuda3std3__45__cpo6rbeginE,@object
	.size		_ZN37_INTERNAL_dc3b6eab_7_rope_cu_329c565b4cuda3std3__45__cpo6rbeginE,(_ZN37_INTERNAL_dc3b6eab_7_rope_cu_329c565b4cuda3std6ranges3__45__cpo4nextE - _ZN37_INTERNAL_dc3b6eab_7_rope_cu_329c565b4cuda3std3__45__cpo6rbeginE)
_ZN37_INTERNAL_dc3b6eab_7_rope_cu_329c565b4cuda3std3__45__cpo6rbeginE:
	.zero		1
	.type		_ZN37_INTERNAL_dc3b6eab_7_rope_cu_329c565b4cuda3std6ranges3__45__cpo4nextE,@object
	.size		_ZN37_INTERNAL_dc3b6eab_7_rope_cu_329c565b4cuda3std6ranges3__45__cpo4nextE,(_ZN37_INTERNAL_dc3b6eab_7_rope_cu_329c565b4cuda3std6ranges3__45__cpo4swapE - _ZN37_INTERNAL_dc3b6eab_7_rope_cu_329c565b4cuda3std6ranges3__45__cpo4nextE)
_ZN37_INTERNAL_dc3b6eab_7_rope_cu_329c565b4cuda3std6ranges3__45__cpo4nextE:
	.zero		1
	.type		_ZN37_INTERNAL_dc3b6eab_7_rope_cu_329c565b4cuda3std6ranges3__45__cpo4swapE,@object
	.size		_ZN37_INTERNAL_dc3b6eab_7_rope_cu_329c565b4cuda3std6ranges3__45__cpo4swapE,(_ZN37_INTERNAL_dc3b6eab_7_rope_cu_329c565b4cuda3std3__420unreachable_sentinelE - _ZN37_INTERNAL_dc3b6eab_7_rope_cu_329c565b4cuda3std6ranges3__45__cpo4swapE)
_ZN37_INTERNAL_dc3b6eab_7_rope_cu_329c565b4cuda3std6ranges3__45__cpo4swapE:
	.zero		1
	.type		_ZN37_INTERNAL_dc3b6eab_7_rope_cu_329c565b4cuda3std3__420unreachable_sentinelE,@object
	.size		_ZN37_INTERNAL_dc3b6eab_7_rope_cu_329c565b4cuda3std3__420unreachable_sentinelE,(_ZN37_INTERNAL_dc3b6eab_7_rope_cu_329c565b6thrust24THRUST_300001_SM_1000_NS6system6detail10sequential3seqE - _ZN37_INTERNAL_dc3b6eab_7_rope_cu_329c565b4cuda3std3__420unreachable_sentinelE)
_ZN37_INTERNAL_dc3b6eab_7_rope_cu_329c565b4cuda3std3__420unreachable_sentinelE:
	.zero		1
	.type		_ZN37_INTERNAL_dc3b6eab_7_rope_cu_329c565b6thrust24THRUST_300001_SM_1000_NS6system6detail10sequential3seqE,@object
	.size		_ZN37_INTERNAL_dc3b6eab_7_rope_cu_329c565b6thrust24THRUST_300001_SM_1000_NS6system6detail10sequential3seqE,(_ZN37_INTERNAL_dc3b6eab_7_rope_cu_329c565b4cuda3std3__45__cpo4cendE - _ZN37_INTERNAL_dc3b6eab_7_rope_cu_329c565b6thrust24THRUST_300001_SM_1000_NS6system6detail10sequential3seqE)
_ZN37_INTERNAL_dc3b6eab_7_rope_cu_329c565b6thrust24THRUST_300001_SM_1000_NS6system6detail10sequential3seqE:
	.zero		1
	.type		_ZN37_INTERNAL_dc3b6eab_7_rope_cu_329c565b4cuda3std3__45__cpo4cendE,@object
	.size		_ZN37_INTERNAL_dc3b6eab_7_rope_cu_329c565b4cuda3std3__45__cpo4cendE,(_ZN37_INTERNAL_dc3b6eab_7_rope_cu_329c565b4cuda3std6ranges3__45__cpo9iter_swapE - _ZN37_INTERNAL_dc3b6eab_7_rope_cu_329c565b4cuda3std3__45__cpo4cendE)
_ZN37_INTERNAL_dc3b6eab_7_rope_cu_329c565b4cuda3std3__45__cpo4cendE:
	.zero		1
	.type		_ZN37_INTERNAL_dc3b6eab_7_rope_cu_329c565b4cuda3std6ranges3__45__cpo9iter_swapE,@object
	.size		_ZN37_INTERNAL_dc3b6eab_7_rope_cu_329c565b4cuda3std6ranges3__45__cpo9iter_swapE,(_ZN37_INTERNAL_dc3b6eab_7_rope_cu_329c565b4cuda3std3__45__cpo5crendE - _ZN37_INTERNAL_dc3b6eab_7_rope_cu_329c565b4cuda3std6ranges3__45__cpo9iter_swapE)
_ZN37_INTERNAL_dc3b6eab_7_rope_cu_329c565b4cuda3std6ranges3__45__cpo9iter_swapE:
	.zero		1
	.type		_ZN37_INTERNAL_dc3b6eab_7_rope_cu_329c565b4cuda3std3__45__cpo5crendE,@object
	.size		_ZN37_INTERNAL_dc3b6eab_7_rope_cu_329c565b4cuda3std3__45__cpo5crendE,(_ZN37_INTERNAL_dc3b6eab_7_rope_cu_329c565b4cuda3std6ranges3__45__cpo5cdataE - _ZN37_INTERNAL_dc3b6eab_7_rope_cu_329c565b4cuda3std3__45__cpo5crendE)
_ZN37_INTERNAL_dc3b6eab_7_rope_cu_329c565b4cuda3std3__45__cpo5crendE:
	.zero		1
	.type		_ZN37_INTERNAL_dc3b6eab_7_rope_cu_329c565b4cuda3std6ranges3__45__cpo5cdataE,@object
	.size		_ZN37_INTERNAL_dc3b6eab_7_rope_cu_329c565b4cuda3std6ranges3__45__cpo5cdataE,(_ZN37_INTERNAL_dc3b6eab_7_rope_cu_329c565b4cuda3std6ranges3__45__cpo3endE - _ZN37_INTERNAL_dc3b6eab_7_rope_cu_329c565b4cuda3std6ranges3__45__cpo5cdataE)
_ZN37_INTERNAL_dc3b6eab_7_rope_cu_329c565b4cuda3std6ranges3__45__cpo5cdataE:
	.zero		1
	.type		_ZN37_INTERNAL_dc3b6eab_7_rope_cu_329c565b4cuda3std6ranges3__45__cpo3endE,@object
	.size		_ZN37_INTERNAL_dc3b6eab_7_rope_cu_329c565b4cuda3std6ranges3__45__cpo3endE,(_ZN37_INTERNAL_dc3b6eab_7_rope_cu_329c565b4cuda3std3__419piecewise_constructE - _ZN37_INTERNAL_dc3b6eab_7_rope_cu_329c565b4cuda3std6ranges3__45__cpo3endE)
_ZN37_INTERNAL_dc3b6eab_7_rope_cu_329c565b4cuda3std6ranges3__45__cpo3endE:
	.zero		1
	.type		_ZN37_INTERNAL_dc3b6eab_7_rope_cu_329c565b4cuda3std3__419piecewise_constructE,@object
	.size		_ZN37_INTERNAL_dc3b6eab_7_rope_cu_329c565b4cuda3std3__419piecewise_constructE,(_ZN37_INTERNAL_dc3b6eab_7_rope_cu_329c565b4cuda3std6ranges3__45__cpo5ssizeE - _ZN37_INTERNAL_dc3b6eab_7_rope_cu_329c565b4cuda3std3__419piecewise_constructE)
_ZN37_INTERNAL_dc3b6eab_7_rope_cu_329c565b4cuda3std3__419piecewise_constructE:
	.zero		1
	.type		_ZN37_INTERNAL_dc3b6eab_7_rope_cu_329c565b4cuda3std6ranges3__45__cpo5ssizeE,@object
	.size		_ZN37_INTERNAL_dc3b6eab_7_rope_cu_329c565b4cuda3std6ranges3__45__cpo5ssizeE,(_ZN37_INTERNAL_dc3b6eab_7_rope_cu_329c565b4cuda3std3__45__cpo3endE - _ZN37_INTERNAL_dc3b6eab_7_rope_cu_329c565b4cuda3std6ranges3__45__cpo5ssizeE)
_ZN37_INTERNAL_dc3b6eab_7_rope_cu_329c565b4cuda3std6ranges3__45__cpo5ssizeE:
	.zero		1
	.type		_ZN37_INTERNAL_dc3b6eab_7_rope_cu_329c565b4cuda3std3__45__cpo3endE,@object
	.size		_ZN37_INTERNAL_dc3b6eab_7_rope_cu_329c565b4cuda3std3__45__cpo3endE,(_ZN37_INTERNAL_dc3b6eab_7_rope_cu_329c565b4cuda3std6ranges3__45__cpo4cendE - _ZN37_INTERNAL_dc3b6eab_7_rope_cu_329c565b4cuda3std3__45__cpo3endE)
_ZN37_INTERNAL_dc3b6eab_7_rope_cu_329c565b4cuda3std3__45__cpo3endE:
	.zero		1
	.type		_ZN37_INTERNAL_dc3b6eab_7_rope_cu_329c565b4cuda3std6ranges3__45__cpo4cendE,@object
	.size		_ZN37_INTERNAL_dc3b6eab_7_rope_cu_329c565b4cuda3std6ranges3__45__cpo4cendE,(_ZN37_INTERNAL_dc3b6eab_7_rope_cu_329c565b4cuda3std3__45__cpo4rendE - _ZN37_INTERNAL_dc3b6eab_7_rope_cu_329c565b4cuda3std6ranges3__45__cpo4cendE)
_ZN37_INTERNAL_dc3b6eab_7_rope_cu_329c565b4cuda3std6ranges3__45__cpo4cendE:
	.zero		1
	.type		_ZN37_INTERNAL_dc3b6eab_7_rope_cu_329c565b4cuda3std3__45__cpo4rendE,@object
	.size		_ZN37_INTERNAL_dc3b6eab_7_rope_cu_329c565b4cuda3std3__45__cpo4rendE,(_ZN37_INTERNAL_dc3b6eab_7_rope_cu_329c565b4cuda3std6ranges3__45__cpo4prevE - _ZN37_INTERNAL_dc3b6eab_7_rope_cu_329c565b4cuda3std3__45__cpo4rendE)
_ZN37_INTERNAL_dc3b6eab_7_rope_cu_329c565b4cuda3std3__45__cpo4rendE:
	.zero		1
	.type		_ZN37_INTERNAL_dc3b6eab_7_rope_cu_329c565b4cuda3std6ranges3__45__cpo4prevE,@object
	.size		_ZN37_INTERNAL_dc3b6eab_7_rope_cu_329c565b4cuda3std6ranges3__45__cpo4prevE,(_ZN37_INTERNAL_dc3b6eab_7_rope_cu_329c565b4cuda3std6ranges3__45__cpo9iter_moveE - _ZN37_INTERNAL_dc3b6eab_7_rope_cu_329c565b4cuda3std6ranges3__45__cpo4prevE)
_ZN37_INTERNAL_dc3b6eab_7_rope_cu_329c565b4cuda3std6ranges3__45__cpo4prevE:
	.zero		1
	.type		_ZN37_INTERNAL_dc3b6eab_7_rope_cu_329c565b4cuda3std6ranges3__45__cpo9iter_moveE,@object
	.size		_ZN37_INTERNAL_dc3b6eab_7_rope_cu_329c565b4cuda3std6ranges3__45__cpo9iter_moveE,(.L_13 - _ZN37_INTERNAL_dc3b6eab_7_rope_cu_329c565b4cuda3std6ranges3__45__cpo9iter_moveE)
_ZN37_INTERNAL_dc3b6eab_7_rope_cu_329c565b4cuda3std6ranges3__45__cpo9iter_moveE:
	.zero		1
.L_13:


//--------------------- .nv.constant0._Z19rope_cuda_qk_kernelP6__halfS0_PKS_S2_iiiiiiPKiibi --------------------------
	.section	.nv.constant0._Z19rope_cuda_qk_kernelP6__halfS0_PKS_S2_iiiiiiPKiibi,"a",@progbits
	.sectionflags	@""
	.align	4
.nv.constant0._Z19rope_cuda_qk_kernelP6__halfS0_PKS_S2_iiiiiiPKiibi:
	.zero		972


//--------------------- .nv.constant0._Z16rope_cuda_kernelP6__halfPKS_S2_iiiiPKiibi --------------------------
	.section	.nv.constant0._Z16rope_cuda_kernelP6__halfPKS_S2_iiiiPKiibi,"a",@progbits
	.sectionflags	@""
	.align	4
.nv.constant0._Z16rope_cuda_kernelP6__halfPKS_S2_iiiiPKiibi:
	.zero		956


//--------------------- SYMBOLS --------------------------

	.type		.nv.reservedSmem.offset0,@object
	.size		.nv.reservedSmem.offset0,0x4
